	.target	sm_80

	.elftype	@"ET_EXEC"


//--------------------- .note.nv.tkinfo           --------------------------
	.section	.note.nv.tkinfo,"",@"SHT_NOTE"
	.sectionflags	@"SHF_NOTE_NV_TKINFO"
	.tkinfo
        /*0018*/ 	.word	0x00000002
        /*0030*/ 	.string	""
        /*0030*/ 	.string	"ptxas"
        /*0030*/ 	.string	"Cuda compilation tools, release 13.0, V13.0.88"
        /*0030*/ 	.string	"Build cuda_13.0.r13.0/compiler.36424714_0"
        /*0030*/ 	.string	"-v  -suppress-debug-info  -lineinfo  -arch sm_80 "



//--------------------- .note.nv.cuinfo           --------------------------
	.section	.note.nv.cuinfo,"",@"SHT_NOTE"
	.sectionflags	@"SHF_NOTE_NV_CUINFO"
        /*0018*/ 	.short	0x0002
        /*001a*/ 	.short	0x0050
        /*001c*/ 	.short	0x0082
	.zero		2


//--------------------- .nv.info                  --------------------------
	.section	.nv.info,"",@"SHT_CUDA_INFO"
	.align	4


	//----- nvinfo : EIATTR_REGCOUNT
	.align		4
        /*0000*/ 	.byte	0x04, 0x2f
        /*0002*/ 	.short	(.L_1 - .L_0)
	.align		4
.L_0:
        /*0004*/ 	.word	index@(matmul_kernel)
        /*0008*/ 	.word	0x0000007e


	//----- nvinfo : EIATTR_FRAME_SIZE
	.align		4
.L_1:
        /*000c*/ 	.byte	0x04, 0x11
        /*000e*/ 	.short	(.L_3 - .L_2)
	.align		4
.L_2:
        /*0010*/ 	.word	index@(matmul_kernel)
        /*0014*/ 	.word	0x00000000


	//----- nvinfo : EIATTR_MIN_STACK_SIZE
	.align		4
.L_3:
        /*0018*/ 	.byte	0x04, 0x12
        /*001a*/ 	.short	(.L_5 - .L_4)
	.align		4
.L_4:
        /*001c*/ 	.word	index@(matmul_kernel)
        /*0020*/ 	.word	0x00000000
.L_5:


//--------------------- .nv.info.matmul_kernel    --------------------------
	.section	.nv.info.matmul_kernel,"",@"SHT_CUDA_INFO"
	.sectionflags	@""
	.align	4


	//----- nvinfo : EIATTR_CUDA_API_VERSION
	.align		4
        /*0000*/ 	.byte	0x04, 0x37
        /*0002*/ 	.short	(.L_7 - .L_6)
.L_6:
        /*0004*/ 	.word	0x00000082


	//----- nvinfo : EIATTR_SW2861232_WAR
	.align		4
.L_7:
        /*0008*/ 	.byte	0x01, 0x35
	.zero		2


	//----- nvinfo : EIATTR_PARAM_CBANK
	.align		4
        /*000c*/ 	.byte	0x04, 0x0a
        /*000e*/ 	.short	(.L_9 - .L_8)
	.align		4
.L_8:
        /*0010*/ 	.word	index@(.nv.constant0.matmul_kernel)
        /*0014*/ 	.short	0x0160
        /*0016*/ 	.short	0x0050


	//----- nvinfo : EIATTR_CBANK_PARAM_SIZE
	.align		4
.L_9:
        /*0018*/ 	.byte	0x03, 0x19
        /*001a*/ 	.short	0x0050


	//----- nvinfo : EIATTR_KPARAM_INFO
	.align		4
        /*001c*/ 	.byte	0x04, 0x17
        /*001e*/ 	.short	(.L_11 - .L_10)
.L_10:
        /*0020*/ 	.word	0x00000000
        /*0024*/ 	.short	0x000d
        /*0026*/ 	.short	0x0048
        /*0028*/ 	.byte	0x00, 0xf4, 0x21, 0x00


	//----- nvinfo : EIATTR_KPARAM_INFO
	.align		4
.L_11:
        /*002c*/ 	.byte	0x04, 0x17
        /*002e*/ 	.short	(.L_13 - .L_12)
.L_12:
        /*0030*/ 	.word	0x00000000
        /*0034*/ 	.short	0x000c
        /*0036*/ 	.short	0x0040
        /*0038*/ 	.byte	0x00, 0xf4, 0x21, 0x00


	//----- nvinfo : EIATTR_KPARAM_INFO
	.align		4
.L_13:
        /*003c*/ 	.byte	0x04, 0x17
        /*003e*/ 	.short	(.L_15 - .L_14)
.L_14:
        /*0040*/ 	.word	0x00000000
        /*0044*/ 	.short	0x000b
        /*0046*/ 	.short	0x0038
        /*0048*/ 	.byte	0x00, 0xf0, 0x11, 0x00


	//----- nvinfo : EIATTR_KPARAM_INFO
	.align		4
.L_15:
        /*004c*/ 	.byte	0x04, 0x17
        /*004e*/ 	.short	(.L_17 - .L_16)
.L_16:
        /*0050*/ 	.word	0x00000000
        /*0054*/ 	.short	0x000a
        /*0056*/ 	.short	0x0034
        /*0058*/ 	.byte	0x00, 0xf0, 0x11, 0x00


	//----- nvinfo : EIATTR_KPARAM_INFO
	.align		4
.L_17:
        /*005c*/ 	.byte	0x04, 0x17
        /*005e*/ 	.short	(.L_19 - .L_18)
.L_18:
        /*0060*/ 	.word	0x00000000
        /*0064*/ 	.short	0x0009
        /*0066*/ 	.short	0x0030
        /*0068*/ 	.byte	0x00, 0xf0, 0x11, 0x00


	//----- nvinfo : EIATTR_KPARAM_INFO
	.align		4
.L_19:
        /*006c*/ 	.byte	0x04, 0x17
        /*006e*/ 	.short	(.L_21 - .L_20)
.L_20:
        /*0070*/ 	.word	0x00000000
        /*0074*/ 	.short	0x0008
        /*0076*/ 	.short	0x002c
        /*0078*/ 	.byte	0x00, 0xf0, 0x11, 0x00


	//----- nvinfo : EIATTR_KPARAM_INFO
	.align		4
.L_21:
        /*007c*/ 	.byte	0x04, 0x17
        /*007e*/ 	.short	(.L_23 - .L_22)
.L_22:
        /*0080*/ 	.word	0x00000000
        /*0084*/ 	.short	0x0007
        /*0086*/ 	.short	0x0028
        /*0088*/ 	.byte	0x00, 0xf0, 0x11, 0x00


	//----- nvinfo : EIATTR_KPARAM_INFO
	.align		4
.L_23:
        /*008c*/ 	.byte	0x04, 0x17
        /*008e*/ 	.short	(.L_25 - .L_24)
.L_24:
        /*0090*/ 	.word	0x00000000
        /*0094*/ 	.short	0x0006
        /*0096*/ 	.short	0x0024
        /*0098*/ 	.byte	0x00, 0xf0, 0x11, 0x00


	//----- nvinfo : EIATTR_KPARAM_INFO
	.align		4
.L_25:
        /*009c*/ 	.byte	0x04, 0x17
        /*009e*/ 	.short	(.L_27 - .L_26)
.L_26:
        /*00a0*/ 	.word	0x00000000
        /*00a4*/ 	.short	0x0005
        /*00a6*/ 	.short	0x0020
        /*00a8*/ 	.byte	0x00, 0xf0, 0x11, 0x00


	//----- nvinfo : EIATTR_KPARAM_INFO
	.align		4
.L_27:
        /*00ac*/ 	.byte	0x04, 0x17
        /*00ae*/ 	.short	(.L_29 - .L_28)
.L_28:
        /*00b0*/ 	.word	0x00000000
        /*00b4*/ 	.short	0x0004
        /*00b6*/ 	.short	0x001c
        /*00b8*/ 	.byte	0x00, 0xf0, 0x11, 0x00


	//----- nvinfo : EIATTR_KPARAM_INFO
	.align		4
.L_29:
        /*00bc*/ 	.byte	0x04, 0x17
        /*00be*/ 	.short	(.L_31 - .L_30)
.L_30:
        /*00c0*/ 	.word	0x00000000
        /*00c4*/ 	.short	0x0003
        /*00c6*/ 	.short	0x0018
        /*00c8*/ 	.byte	0x00, 0xf0, 0x11, 0x00


	//----- nvinfo : EIATTR_KPARAM_INFO
	.align		4
.L_31:
        /*00cc*/ 	.byte	0x04, 0x17
        /*00ce*/ 	.short	(.L_33 - .L_32)
.L_32:
        /*00d0*/ 	.word	0x00000000
        /*00d4*/ 	.short	0x0002
        /*00d6*/ 	.short	0x0010
        /*00d8*/ 	.byte	0x00, 0xf4, 0x21, 0x00


	//----- nvinfo : EIATTR_KPARAM_INFO
	.align		4
.L_33:
        /*00dc*/ 	.byte	0x04, 0x17
        /*00de*/ 	.short	(.L_35 - .L_34)
.L_34:
        /*00e0*/ 	.word	0x00000000
        /*00e4*/ 	.short	0x0001
        /*00e6*/ 	.short	0x0008
        /*00e8*/ 	.byte	0x00, 0xf4, 0x21, 0x00


	//----- nvinfo : EIATTR_KPARAM_INFO
	.align		4
.L_35:
        /*00ec*/ 	.byte	0x04, 0x17
        /*00ee*/ 	.short	(.L_37 - .L_36)
.L_36:
        /*00f0*/ 	.word	0x00000000
        /*00f4*/ 	.short	0x0000
        /*00f6*/ 	.short	0x0000
        /*00f8*/ 	.byte	0x00, 0xf4, 0x21, 0x00


	//----- nvinfo : EIATTR_MAXREG_COUNT
	.align		4
.L_37:
        /*00fc*/ 	.byte	0x03, 0x1b
        /*00fe*/ 	.short	0x00ff


	//----- nvinfo : EIATTR_NUM_BARRIERS
	.align		4
        /*0100*/ 	.byte	0x02, 0x4c
        /*0102*/ 	.byte	0x01
	.zero		1


	//----- nvinfo : EIATTR_MERCURY_ISA_VERSION
	.align		4
        /*0104*/ 	.byte	0x03, 0x5f
        /*0106*/ 	.short	0x0000


	//----- nvinfo : EIATTR_EXIT_INSTR_OFFSETS
	.align		4
        /*0108*/ 	.byte	0x04, 0x1c
        /*010a*/ 	.short	(.L_39 - .L_38)


	//   ....[0]....
.L_38:
        /*010c*/ 	.word	0x00002c10


	//   ....[1]....
        /*0110*/ 	.word	0x00002c40


	//----- nvinfo : EIATTR_REQNTID
	.align		4
.L_39:
        /*0114*/ 	.byte	0x04, 0x10
        /*0116*/ 	.short	(.L_41 - .L_40)
.L_40:
        /*0118*/ 	.word	0x00000040
        /*011c*/ 	.word	0x00000001
        /*0120*/ 	.word	0x00000001
.L_41:


//--------------------- .nv.callgraph             --------------------------
	.section	.nv.callgraph,"",@"SHT_CUDA_CALLGRAPH"
	.align	4
	.sectionentsize	8
	.align		4
        /*0000*/ 	.word	0x00000000
	.align		4
        /*0004*/ 	.word	0xffffffff
	.align		4
        /*0008*/ 	.word	0x00000000
	.align		4
        /*000c*/ 	.word	0xfffffffe
	.align		4
        /*0010*/ 	.word	0x00000000
	.align		4
        /*0014*/ 	.word	0xfffffffd
	.align		4
        /*0018*/ 	.word	0x00000000
	.align		4
        /*001c*/ 	.word	0xfffffffc


//--------------------- .nv.rel.action            --------------------------
	.section	.nv.rel.action,"",@"SHT_CUDA_RELOCINFO"
	.align	8
	.sectionentsize	8
        /*0000*/ 	.byte	0x73, 0x00, 0x00, 0x00, 0x00, 0x00, 0x00, 0x00, 0x00, 0x00, 0x00, 0x11, 0x25, 0x00, 0x05, 0x36


//--------------------- .nv.constant0.matmul_kernel --------------------------
	.section	.nv.constant0.matmul_kernel,"a",@progbits
	.sectionflags	@""
	.align	4
.nv.constant0.matmul_kernel:
	.zero		432


//--------------------- .text.matmul_kernel       --------------------------
	.section	.text.matmul_kernel,"ax",@progbits
	.sectioninfo	@"SHI_REGISTERS=126"
	.align	128
        .global         matmul_kernel
        .type           matmul_kernel,@function
        .size           matmul_kernel,(.L_x_3 - matmul_kernel)
        .other          matmul_kernel,@"STO_CUDA_ENTRY STV_DEFAULT"
matmul_kernel:
.text.matmul_kernel:
[----:B------:R-:W-:Y:S02]  /*0000*/  IMAD.MOV.U32 R1, RZ, RZ, c[0x0][0x28] ;  /* 0x00000a00ff017624 */ /* 0x000fe400078e00ff */
[----:B------:R-:W-:Y:S01]  /*0010*/  IMAD.MOV.U32 R6, RZ, RZ, 0xf ;  /* 0x0000000fff067424 */ /* 0x000fe200078e00ff */
[----:B------:R-:W0:Y:S01]  /*0020*/  S2R R5, SR_CTAID.X ;  /* 0x0000000000057919 */ /* 0x000e220000002500 */
[----:B------:R-:W-:-:S03]  /*0030*/  ULDC.64 UR6, c[0x0][0x118] ;  /* 0x0000460000067ab9 */ /* 0x000fc60000000a00 */
[----:B------:R-:W-:-:S04]  /*0040*/  IADD3 R0, R6, c[0x0][0x17c], RZ ;  /* 0x00005f0006007a10 */ /* 0x000fc80007ffe0ff */
[----:B------:R-:W-:-:S04]  /*0050*/  SHF.R.S32.HI R3, RZ, 0x1f, R0 ;  /* 0x0000001fff037819 */ /* 0x000fc80000011400 */
[----:B------:R-:W-:-:S04]  /*0060*/  LEA.HI R3, R3, R0, RZ, 0x4 ;  /* 0x0000000003037211 */ /* 0x000fc800078f20ff */
[----:B------:R-:W-:-:S05]  /*0070*/  SHF.R.S32.HI R3, RZ, 0x4, R3 ;  /* 0x00000004ff037819 */ /* 0x000fca0000011403 */
[----:B------:R-:W-:Y:S01]  /*0080*/  IMAD.SHL.U32 R4, R3, 0x8, RZ ;  /* 0x0000000803047824 */ /* 0x000fe200078e00ff */
[----:B0-----:R-:W-:-:S04]  /*0090*/  IABS R10, R5 ;  /* 0x00000005000a7213 */ /* 0x001fc80000000000 */
[-C--:B------:R-:W-:Y:S02]  /*00a0*/  IABS R7, R4.reuse ;  /* 0x0000000400077213 */ /* 0x080fe40000000000 */
[----:B------:R-:W-:Y:S02]  /*00b0*/  IABS R11, R4 ;  /* 0x00000004000b7213 */ /* 0x000fe40000000000 */
[----:B------:R-:W0:Y:S08]  /*00c0*/  I2F.RP R0, R7 ;  /* 0x0000000700007306 */ /* 0x000e300000209400 */
[----:B0-----:R-:W0:Y:S02]  /*00d0*/  MUFU.RCP R0, R0 ;  /* 0x0000000000007308 */ /* 0x001e240000001000 */
[----:B0-----:R-:W-:Y:S01]  /*00e0*/  IADD3 R2, R0, 0xffffffe, RZ ;  /* 0x0ffffffe00027810 */ /* 0x001fe20007ffe0ff */
[----:B------:R-:W-:-:S05]  /*00f0*/  IMAD.MOV R0, RZ, RZ, -R11 ;  /* 0x000000ffff007224 */ /* 0x000fca00078e0a0b */
[----:B------:R0:W1:Y:S02]  /*0100*/  F2I.FTZ.U32.TRUNC.NTZ R3, R2 ;  /* 0x0000000200037305 */ /* 0x000064000021f000 */
[----:B0-----:R-:W-:Y:S02]  /*0110*/  IMAD.MOV.U32 R2, RZ, RZ, RZ ;  /* 0x000000ffff027224 */ /* 0x001fe400078e00ff */
[----:B-1----:R-:W-:-:S04]  /*0120*/  IMAD.MOV R8, RZ, RZ, -R3 ;  /* 0x000000ffff087224 */ /* 0x002fc800078e0a03 */
[----:B------:R-:W-:Y:S02]  /*0130*/  IMAD R9, R8, R7, RZ ;  /* 0x0000000708097224 */ /* 0x000fe400078e02ff */
[----:B------:R-:W-:Y:S02]  /*0140*/  IMAD.MOV.U32 R8, RZ, RZ, R10 ;  /* 0x000000ffff087224 */ /* 0x000fe400078e000a */
[----:B------:R-:W-:-:S06]  /*0150*/  IMAD.HI.U32 R3, R3, R9, R2 ;  /* 0x0000000903037227 */ /* 0x000fcc00078e0002 */
[----:B------:R-:W-:-:S04]  /*0160*/  IMAD.HI.U32 R3, R3, R8, RZ ;  /* 0x0000000803037227 */ /* 0x000fc800078e00ff */
[----:B------:R-:W-:-:S05]  /*0170*/  IMAD R0, R3, R0, R8 ;  /* 0x0000000003007224 */ /* 0x000fca00078e0208 */
[----:B------:R-:W-:-:S13]  /*0180*/  ISETP.GT.U32.AND P1, PT, R7, R0, PT ;  /* 0x000000000700720c */ /* 0x000fda0003f24070 */
[----:B------:R-:W-:Y:S01]  /*0190*/  @!P1 IMAD.IADD R0, R0, 0x1, -R7 ;  /* 0x0000000100009824 */ /* 0x000fe200078e0a07 */
[----:B------:R-:W-:Y:S02]  /*01a0*/  @!P1 IADD3 R3, R3, 0x1, RZ ;  /* 0x0000000103039810 */ /* 0x000fe40007ffe0ff */
[----:B------:R-:W-:Y:S02]  /*01b0*/  ISETP.NE.AND P1, PT, R4, RZ, PT ;  /* 0x000000ff0400720c */ /* 0x000fe40003f25270 */
[----:B------:R-:W-:Y:S02]  /*01c0*/  ISETP.GE.U32.AND P0, PT, R0, R7, PT ;  /* 0x000000070000720c */ /* 0x000fe40003f06070 */
[----:B------:R-:W-:-:S04]  /*01d0*/  LOP3.LUT R0, R5, R4, RZ, 0x3c, !PT ;  /* 0x0000000405007212 */ /* 0x000fc800078e3cff */
[----:B------:R-:W-:Y:S02]  /*01e0*/  ISETP.GE.AND P2, PT, R0, RZ, PT ;  /* 0x000000ff0000720c */ /* 0x000fe40003f46270 */
[----:B------:R-:W-:-:S05]  /*01f0*/  IADD3 R0, R6, c[0x0][0x178], RZ ;  /* 0x00005e0006007a10 */ /* 0x000fca0007ffe0ff */
[----:B------:R-:W-:-:S05]  /*0200*/  @P0 IADD3 R3, R3, 0x1, RZ ;  /* 0x0000000103030810 */ /* 0x000fca0007ffe0ff */
[----:B------:R-:W-:Y:S01]  /*0210*/  IMAD.MOV.U32 R2, RZ, RZ, R3 ;  /* 0x000000ffff027224 */ /* 0x000fe200078e0003 */
[----:B------:R-:W-:-:S03]  /*0220*/  SHF.R.S32.HI R3, RZ, 0x1f, R0 ;  /* 0x0000001fff037819 */ /* 0x000fc60000011400 */
[----:B------:R-:W-:Y:S01]  /*0230*/  @!P2 IMAD.MOV R2, RZ, RZ, -R2 ;  /* 0x000000ffff02a224 */ /* 0x000fe200078e0a02 */
[----:B------:R-:W-:Y:S02]  /*0240*/  @!P1 LOP3.LUT R2, RZ, R4, RZ, 0x33, !PT ;  /* 0x00000004ff029212 */ /* 0x000fe400078e33ff */
[----:B------:R-:W-:-:S03]  /*0250*/  LEA.HI R3, R3, R0, RZ, 0x4 ;  /* 0x0000000003037211 */ /* 0x000fc600078f20ff */
[----:B------:R-:W-:Y:S02]  /*0260*/  IMAD.SHL.U32 R8, R2, 0x8, RZ ;  /* 0x0000000802087824 */ /* 0x000fe400078e00ff */
[----:B------:R-:W-:-:S03]  /*0270*/  IMAD.MOV R2, RZ, RZ, -R2 ;  /* 0x000000ffff027224 */ /* 0x000fc600078e0a02 */
[----:B------:R-:W-:Y:S01]  /*0280*/  LEA.HI.SX32 R3, R3, -R8, 0x1c ;  /* 0x8000000803037211 */ /* 0x000fe200078fe2ff */
[----:B------:R-:W-:-:S03]  /*0290*/  IMAD R4, R4, R2, R5 ;  /* 0x0000000204047224 */ /* 0x000fc600078e0205 */
[----:B------:R-:W-:Y:S02]  /*02a0*/  IMNMX R11, R3, 0x8, PT ;  /* 0x00000008030b7817 */ /* 0x000fe40003800200 */
[----:B------:R-:W-:Y:S02]  /*02b0*/  IABS R9, R4 ;  /* 0x0000000400097213 */ /* 0x000fe40000000000 */
[----:B------:R-:W-:-:S04]  /*02c0*/  IABS R7, R11 ;  /* 0x0000000b00077213 */ /* 0x000fc80000000000 */
[----:B------:R-:W0:Y:S08]  /*02d0*/  I2F.RP R0, R7 ;  /* 0x0000000700007306 */ /* 0x000e300000209400 */
[----:B0-----:R-:W0:Y:S02]  /*02e0*/  MUFU.RCP R0, R0 ;  /* 0x0000000000007308 */ /* 0x001e240000001000 */
[----:B0-----:R-:W-:-:S06]  /*02f0*/  IADD3 R3, R0, 0xffffffe, RZ ;  /* 0x0ffffffe00037810 */ /* 0x001fcc0007ffe0ff */
[----:B------:R-:W0:Y:S02]  /*0300*/  F2I.FTZ.U32.TRUNC.NTZ R3, R3 ;  /* 0x0000000300037305 */ /* 0x000e24000021f000 */
[----:B0-----:R-:W-:-:S04]  /*0310*/  IMAD.MOV R6, RZ, RZ, -R3 ;  /* 0x000000ffff067224 */ /* 0x001fc800078e0a03 */
[----:B------:R-:W-:Y:S01]  /*0320*/  IMAD.MOV.U32 R2, RZ, RZ, R6 ;  /* 0x000000ffff027224 */ /* 0x000fe200078e0006 */
[----:B------:R-:W-:-:S03]  /*0330*/  IABS R6, R11 ;  /* 0x0000000b00067213 */ /* 0x000fc60000000000 */
[----:B------:R-:W-:Y:S02]  /*0340*/  IMAD R5, R2, R7, RZ ;  /* 0x0000000702057224 */ /* 0x000fe400078e02ff */
[----:B------:R-:W-:Y:S02]  /*0350*/  IMAD.MOV.U32 R2, RZ, RZ, RZ ;  /* 0x000000ffff027224 */ /* 0x000fe400078e00ff */
[----:B------:R-:W-:Y:S02]  /*0360*/  IMAD.MOV R0, RZ, RZ, -R6 ;  /* 0x000000ffff007224 */ /* 0x000fe400078e0a06 */
[----:B------:R-:W-:-:S04]  /*0370*/  IMAD.HI.U32 R2, R3, R5, R2 ;  /* 0x0000000503027227 */ /* 0x000fc800078e0002 */
[----:B------:R-:W-:Y:S02]  /*0380*/  IMAD.MOV.U32 R6, RZ, RZ, c[0x0][0x180] ;  /* 0x00006000ff067624 */ /* 0x000fe400078e00ff */
[----:B------:R-:W-:-:S03]  /*0390*/  IMAD.HI.U32 R2, R2, R9, RZ ;  /* 0x0000000902027227 */ /* 0x000fc600078e00ff */
[----:B------:R-:W-:Y:S01]  /*03a0*/  IADD3 R6, R6, 0x3f, RZ ;  /* 0x0000003f06067810 */ /* 0x000fe20007ffe0ff */
        /* <DEDUP_REMOVED lines=8> */
[----:B------:R-:W0:Y:S05]  /*0430*/  S2R R0, SR_TID.X ;  /* 0x0000000000007919 */ /* 0x000e2a0000002100 */
[----:B------:R-:W-:Y:S02]  /*0440*/  @P0 IADD3 R2, R2, 0x1, RZ ;  /* 0x0000000102020810 */ /* 0x000fe40007ffe0ff */
[----:B------:R-:W-:-:S03]  /*0450*/  ISETP.GT.AND P0, PT, R6, 0x3f, PT ;  /* 0x0000003f0600780c */ /* 0x000fc60003f04270 */
[----:B------:R-:W-:-:S04]  /*0460*/  IMAD.MOV.U32 R5, RZ, RZ, R2 ;  /* 0x000000ffff057224 */ /* 0x000fc800078e0002 */
[----:B------:R-:W-:Y:S01]  /*0470*/  @!P2 IMAD.MOV R5, RZ, RZ, -R5 ;  /* 0x000000ffff05a224 */ /* 0x000fe200078e0a05 */
[----:B------:R-:W-:-:S05]  /*0480*/  @!P1 LOP3.LUT R5, RZ, R11, RZ, 0x33, !PT ;  /* 0x0000000bff059212 */ /* 0x000fca00078e33ff */
[----:B------:R-:W-:Y:S01]  /*0490*/  IMAD.MOV R2, RZ, RZ, -R5 ;  /* 0x000000ffff027224 */ /* 0x000fe200078e0a05 */
[----:B------:R-:W-:Y:S01]  /*04a0*/  @!P0 PRMT R36, RZ, 0x7610, R36 ;  /* 0x00007610ff248816 */ /* 0x000fe20000000024 */
[----:B------:R-:W-:Y:S01]  /*04b0*/  IMAD.SHL.U32 R5, R5, 0x10, RZ ;  /* 0x0000001005057824 */ /* 0x000fe200078e00ff */
[----:B------:R-:W-:Y:S01]  /*04c0*/  @!P0 PRMT R38, RZ, 0x7610, R38 ;  /* 0x00007610ff268816 */ /* 0x000fe20000000026 */
[----:B------:R-:W-:Y:S01]  /*04d0*/  IMAD R2, R11, R2, R4 ;  /* 0x000000020b027224 */ /* 0x000fe200078e0204 */
[----:B0-----:R-:W-:Y:S02]  /*04e0*/  SHF.R.U32.HI R3, RZ, 0x4, R0 ;  /* 0x00000004ff037819 */ /* 0x001fe40000011600 */
[----:B------:R-:W-:Y:S01]  /*04f0*/  LOP3.LUT R7, R0, 0xf, RZ, 0xc0, !PT ;  /* 0x0000000f00077812 */ /* 0x000fe200078ec0ff */
[----:B------:R-:W-:Y:S01]  /*0500*/  IMAD.IADD R4, R8, 0x1, R2 ;  /* 0x0000000108047824 */ /* 0x000fe200078e0202 */
[----:B------:R-:W-:Y:S01]  /*0510*/  SGXT.U32 R2, R3, 0x2 ;  /* 0x000000020302781a */ /* 0x000fe20000000000 */
[----:B------:R-:W-:Y:S01]  /*0520*/  @!P0 IMAD.SHL.U32 R3, R0, 0x2, RZ ;  /* 0x0000000200038824 */ /* 0x000fe200078e00ff */
[----:B------:R-:W-:Y:S01]  /*0530*/  @!P0 PRMT R36, R36, 0x5410, RZ ;  /* 0x0000541024248816 */ /* 0x000fe200000000ff */
[----:B------:R-:W-:Y:S01]  /*0540*/  IMAD R4, R4, 0x10, R7 ;  /* 0x0000001004047824 */ /* 0x000fe200078e0207 */
[----:B------:R-:W-:Y:S01]  /*0550*/  @!P0 PRMT R38, R38, 0x5410, RZ ;  /* 0x0000541026268816 */ /* 0x000fe200000000ff */
[----:B------:R-:W-:Y:S05]  /*0560*/  @!P0 BRA `(.L_x_0) ;  /* 0x0000231000008947 */ /* 0x000fea0003800000 */
[----:B------:R-:W-:Y:S01]  /*0570*/  IABS R3, c[0x0][0x17c] ;  /* 0x00005f0000037a13 */ /* 0x000fe20000000000 */
[----:B------:R-:W-:Y:S01]  /*0580*/  ULDC UR4, c[0x0][0x180] ;  /* 0x0000600000047ab9 */ /* 0x000fe20000000800 */
[----:B------:R-:W-:-:S02]  /*0590*/  IADD3 R7, R5, 0xf, RZ ;  /* 0x0000000f05077810 */ /* 0x000fc40007ffe0ff */
[----:B------:R-:W0:Y:S01]  /*05a0*/  I2F.RP R10, R3 ;  /* 0x00000003000a7306 */ /* 0x000e220000209400 */
[C---:B------:R-:W-:Y:S02]  /*05b0*/  IADD3 R11, R5.reuse, 0xe, RZ ;  /* 0x0000000e050b7810 */ /* 0x040fe40007ffe0ff */
[----:B------:R-:W-:Y:S02]  /*05c0*/  IABS R15, R7 ;  /* 0x00000007000f7213 */ /* 0x000fe40000000000 */
[----:B------:R-:W-:Y:S02]  /*05d0*/  IABS R16, R11 ;  /* 0x0000000b00107213 */ /* 0x000fe40000000000 */
[----:B------:R-:W-:Y:S02]  /*05e0*/  IADD3 R12, R5, 0xd, RZ ;  /* 0x0000000d050c7810 */ /* 0x000fe40007ffe0ff */
[----:B------:R-:W-:Y:S02]  /*05f0*/  ISETP.GE.AND P3, PT, R7, RZ, PT ;  /* 0x000000ff0700720c */ /* 0x000fe40003f66270 */
[----:B------:R-:W-:-:S02]  /*0600*/  IADD3 R7, R5, 0xc, RZ ;  /* 0x0000000c05077810 */ /* 0x000fc40007ffe0ff */
[----:B------:R-:W-:Y:S02]  /*0610*/  IABS R17, R12 ;  /* 0x0000000c00117213 */ /* 0x000fe40000000000 */
[----:B------:R-:W-:Y:S01]  /*0620*/  ISETP.GE.AND P1, PT, R12, RZ, PT ;  /* 0x000000ff0c00720c */ /* 0x000fe20003f26270 */
[----:B0-----:R-:W0:Y:S01]  /*0630*/  MUFU.RCP R10, R10 ;  /* 0x0000000a000a7308 */ /* 0x001e220000001000 */
[----:B------:R-:W-:Y:S02]  /*0640*/  ISETP.GE.AND P4, PT, R7, RZ, PT ;  /* 0x000000ff0700720c */ /* 0x000fe40003f86270 */
[----:B------:R-:W-:Y:S02]  /*0650*/  IADD3 R19, R5, 0x9, RZ ;  /* 0x0000000905137810 */ /* 0x000fe40007ffe0ff */
[----:B------:R-:W-:Y:S02]  /*0660*/  ISETP.GE.AND P0, PT, R11, RZ, PT ;  /* 0x000000ff0b00720c */ /* 0x000fe40003f06270 */
[----:B------:R-:W-:-:S02]  /*0670*/  IABS R22, R19 ;  /* 0x0000001300167213 */ /* 0x000fc40000000000 */
[C---:B------:R-:W-:Y:S02]  /*0680*/  IADD3 R21, R5.reuse, 0x8, RZ ;  /* 0x0000000805157810 */ /* 0x040fe40007ffe0ff */
[----:B------:R-:W-:Y:S02]  /*0690*/  IADD3 R23, R5, 0x7, RZ ;  /* 0x0000000705177810 */ /* 0x000fe40007ffe0ff */
[----:B------:R-:W-:Y:S02]  /*06a0*/  IABS R24, R21 ;  /* 0x0000001500187213 */ /* 0x000fe40000000000 */
[----:B------:R-:W-:Y:S02]  /*06b0*/  IABS R44, c[0x0][0x178] ;  /* 0x00005e00002c7a13 */ /* 0x000fe40000000000 */
[----:B0-----:R-:W-:Y:S02]  /*06c0*/  IADD3 R8, R10, 0xffffffe, RZ ;  /* 0x0ffffffe0a087810 */ /* 0x001fe40007ffe0ff */
[----:B------:R-:W-:-:S02]  /*06d0*/  IABS R26, R23 ;  /* 0x00000017001a7213 */ /* 0x000fc40000000000 */
[----:B------:R0:W1:Y:S01]  /*06e0*/  F2I.FTZ.U32.TRUNC.NTZ R9, R8 ;  /* 0x0000000800097305 */ /* 0x000062000021f000 */
[C---:B------:R-:W-:Y:S02]  /*06f0*/  IADD3 R25, R5.reuse, 0x6, RZ ;  /* 0x0000000605197810 */ /* 0x040fe40007ffe0ff */
[C---:B------:R-:W-:Y:S02]  /*0700*/  IADD3 R29, R5.reuse, 0x4, RZ ;  /* 0x00000004051d7810 */ /* 0x040fe40007ffe0ff */
[----:B------:R-:W-:Y:S02]  /*0710*/  IABS R28, R25 ;  /* 0x00000019001c7213 */ /* 0x000fe40000000000 */
[----:B------:R-:W-:Y:S01]  /*0720*/  IABS R32, R29 ;  /* 0x0000001d00207213 */ /* 0x000fe20000000000 */
[----:B0-----:R-:W-:Y:S01]  /*0730*/  IMAD.MOV.U32 R8, RZ, RZ, RZ ;  /* 0x000000ffff087224 */ /* 0x001fe200078e00ff */
[C---:B------:R-:W-:Y:S02]  /*0740*/  IADD3 R27, R5.reuse, 0x5, RZ ;  /* 0x00000005051b7810 */ /* 0x040fe40007ffe0ff */
[----:B------:R-:W-:-:S02]  /*0750*/  IADD3 R33, R5, 0x2, RZ ;  /* 0x0000000205217810 */ /* 0x000fc40007ffe0ff */
[----:B------:R-:W-:Y:S01]  /*0760*/  IABS R30, R27 ;  /* 0x0000001b001e7213 */ /* 0x000fe20000000000 */
[----:B-1----:R-:W-:Y:S01]  /*0770*/  IMAD.MOV R14, RZ, RZ, -R9 ;  /* 0x000000ffff0e7224 */ /* 0x002fe200078e0a09 */
[----:B------:R-:W-:Y:S02]  /*0780*/  IABS R40, R33 ;  /* 0x0000002100287213 */ /* 0x000fe40000000000 */
[----:B------:R-:W-:Y:S01]  /*0790*/  IADD3 R31, R5, 0x3, RZ ;  /* 0x00000003051f7810 */ /* 0x000fe20007ffe0ff */
[----:B------:R-:W-:Y:S01]  /*07a0*/  IMAD R13, R14, R3, RZ ;  /* 0x000000030e0d7224 */ /* 0x000fe200078e02ff */
[----:B------:R-:W-:Y:S01]  /*07b0*/  IABS R50, R5 ;  /* 0x0000000500327213 */ /* 0x000fe20000000000 */
[----:B------:R-:W-:Y:S01]  /*07c0*/  IMAD.MOV.U32 R14, RZ, RZ, R15 ;  /* 0x000000ffff0e7224 */ /* 0x000fe200078e000f */
[----:B------:R-:W-:Y:S01]  /*07d0*/  IABS R34, R31 ;  /* 0x0000001f00227213 */ /* 0x000fe20000000000 */
[----:B------:R-:W-:Y:S01]  /*07e0*/  IMAD.HI.U32 R8, R9, R13, R8 ;  /* 0x0000000d09087227 */ /* 0x000fe200078e0008 */
[----:B------:R-:W-:-:S03]  /*07f0*/  IABS R47, R4 ;  /* 0x00000004002f7213 */ /* 0x000fc60000000000 */
[----:B------:R-:W-:Y:S02]  /*0800*/  IMAD.MOV.U32 R15, RZ, RZ, R16 ;  /* 0x000000ffff0f7224 */ /* 0x000fe400078e0010 */
[----:B------:R-:W-:-:S04]  /*0810*/  IMAD.HI.U32 R9, R8, R14, RZ ;  /* 0x0000000e08097227 */ /* 0x000fc800078e00ff */
[----:B------:R-:W-:-:S04]  /*0820*/  IMAD.HI.U32 R10, R8, R15, RZ ;  /* 0x0000000f080a7227 */ /* 0x000fc800078e00ff */
[----:B------:R-:W-:Y:S02]  /*0830*/  IMAD.MOV R9, RZ, RZ, -R9 ;  /* 0x000000ffff097224 */ /* 0x000fe400078e0a09 */
[----:B------:R-:W-:Y:S02]  /*0840*/  IMAD.MOV R16, RZ, RZ, -R10 ;  /* 0x000000ffff107224 */ /* 0x000fe400078e0a0a */
[----:B------:R-:W-:Y:S01]  /*0850*/  IMAD R10, R3, R9, R14 ;  /* 0x00000009030a7224 */ /* 0x000fe200078e020e */
[----:B------:R-:W-:Y:S01]  /*0860*/  IADD3 R9, R5, 0xb, RZ ;  /* 0x0000000b05097810 */ /* 0x000fe20007ffe0ff */
[C---:B------:R-:W-:Y:S01]  /*0870*/  IMAD R12, R3.reuse, R16, R15 ;  /* 0x00000010030c7224 */ /* 0x040fe200078e020f */
[----:B------:R-:W-:Y:S01]  /*0880*/  IABS R16, R7 ;  /* 0x0000000700107213 */ /* 0x000fe20000000000 */
[C---:B------:R-:W-:Y:S01]  /*0890*/  IMAD.HI.U32 R13, R8.reuse, R17, RZ ;  /* 0x00000011080d7227 */ /* 0x040fe200078e00ff */
[C---:B------:R-:W-:Y:S02]  /*08a0*/  ISETP.GT.U32.AND P5, PT, R3.reuse, R10, PT ;  /* 0x0000000a0300720c */ /* 0x040fe40003fa4070 */
[----:B------:R-:W-:Y:S01]  /*08b0*/  ISETP.GT.U32.AND P6, PT, R3, R12, PT ;  /* 0x0000000c0300720c */ /* 0x000fe20003fc4070 */
[----:B------:R-:W-:Y:S01]  /*08c0*/  IMAD.HI.U32 R7, R8, R16, RZ ;  /* 0x0000001008077227 */ /* 0x000fe200078e00ff */
[----:B------:R-:W-:-:S03]  /*08d0*/  ISETP.GE.AND P2, PT, R9, RZ, PT ;  /* 0x000000ff0900720c */ /* 0x000fc60003f46270 */
[----:B------:R-:W-:Y:S02]  /*08e0*/  IMAD.MOV R18, RZ, RZ, -R13 ;  /* 0x000000ffff127224 */ /* 0x000fe400078e0a0d */
[----:B------:R-:W-:Y:S02]  /*08f0*/  IMAD.MOV R7, RZ, RZ, -R7 ;  /* 0x000000ffff077224 */ /* 0x000fe400078e0a07 */
[----:B------:R-:W-:Y:S01]  /*0900*/  IMAD R14, R3, R18, R17 ;  /* 0x00000012030e7224 */ /* 0x000fe200078e0211 */
[----:B------:R-:W-:Y:S01]  /*0910*/  IADD3 R17, R5, 0xa, RZ ;  /* 0x0000000a05117810 */ /* 0x000fe20007ffe0ff */
[--C-:B------:R-:W-:Y:S01]  /*0920*/  @!P5 IMAD.IADD R10, R10, 0x1, -R3.reuse ;  /* 0x000000010a0ad824 */ /* 0x100fe200078e0a03 */
[----:B------:R-:W-:Y:S01]  /*0930*/  IABS R18, R9 ;  /* 0x0000000900127213 */ /* 0x000fe20000000000 */
[C---:B------:R-:W-:Y:S01]  /*0940*/  IMAD R16, R3.reuse, R7, R16 ;  /* 0x0000000703107224 */ /* 0x040fe200078e0210 */
[----:B------:R-:W-:Y:S01]  /*0950*/  IABS R20, R17 ;  /* 0x0000001100147213 */ /* 0x000fe20000000000 */
[----:B------:R-:W-:Y:S01]  /*0960*/  @!P6 IMAD.IADD R12, R12, 0x1, -R3 ;  /* 0x000000010c0ce824 */ /* 0x000fe200078e0a03 */
[C---:B------:R-:W-:Y:S01]  /*0970*/  ISETP.GT.U32.AND P5, PT, R3.reuse, R10, PT ;  /* 0x0000000a0300720c */ /* 0x040fe20003fa4070 */
[----:B------:R-:W-:Y:S01]  /*0980*/  IMAD.HI.U32 R9, R8, R18, RZ ;  /* 0x0000001208097227 */ /* 0x000fe200078e00ff */
[----:B------:R-:W-:-:S03]  /*0990*/  ISETP.GT.U32.AND P6, PT, R3, R16, PT ;  /* 0x000000100300720c */ /* 0x000fc60003fc4070 */
[----:B------:R-:W-:-:S04]  /*09a0*/  IMAD.HI.U32 R11, R8, R20, RZ ;  /* 0x00000014080b7227 */ /* 0x000fc800078e00ff */
[----:B------:R-:W-:-:S04]  /*09b0*/  IMAD.HI.U32 R13, R8, R22, RZ ;  /* 0x00000016080d7227 */ /* 0x000fc800078e00ff */
[--C-:B------:R-:W-:Y:S01]  /*09c0*/  @!P5 IMAD.IADD R10, R10, 0x1, -R3.reuse ;  /* 0x000000010a0ad824 */ /* 0x100fe200078e0a03 */
[C---:B------:R-:W-:Y:S01]  /*09d0*/  ISETP.GT.U32.AND P5, PT, R3.reuse, R14, PT ;  /* 0x0000000e0300720c */ /* 0x040fe20003fa4070 */
[----:B------:R-:W-:Y:S02]  /*09e0*/  @!P6 IMAD.IADD R16, R16, 0x1, -R3 ;  /* 0x000000011010e824 */ /* 0x000fe400078e0a03 */
[----:B------:R-:W-:Y:S02]  /*09f0*/  @!P3 IMAD.MOV R10, RZ, RZ, -R10 ;  /* 0x000000ffff0ab224 */ /* 0x000fe400078e0a0a */
[----:B------:R-:W-:Y:S01]  /*0a00*/  IMAD.MOV R9, RZ, RZ, -R9 ;  /* 0x000000ffff097224 */ /* 0x000fe200078e0a09 */
[----:B------:R-:W-:Y:S01]  /*0a10*/  ISETP.GT.U32.AND P6, PT, R3, R16, PT ;  /* 0x000000100300720c */ /* 0x000fe20003fc4070 */
[----:B------:R-:W-:Y:S02]  /*0a20*/  IMAD.MOV R11, RZ, RZ, -R11 ;  /* 0x000000ffff0b7224 */ /* 0x000fe400078e0a0b */
[----:B------:R-:W-:-:S02]  /*0a30*/  IMAD.MOV R13, RZ, RZ, -R13 ;  /* 0x000000ffff0d7224 */ /* 0x000fc400078e0a0d */
[C---:B------:R-:W-:Y:S02]  /*0a40*/  IMAD R18, R3.reuse, R9, R18 ;  /* 0x0000000903127224 */ /* 0x040fe400078e0212 */
[----:B------:R-:W-:Y:S01]  /*0a50*/  @!P5 IMAD.IADD R14, R14, 0x1, -R3 ;  /* 0x000000010e0ed824 */ /* 0x000fe200078e0a03 */
[C---:B------:R-:W-:Y:S01]  /*0a60*/  ISETP.GT.U32.AND P5, PT, R3.reuse, R12, PT ;  /* 0x0000000c0300720c */ /* 0x040fe20003fa4070 */
[C---:B------:R-:W-:Y:S02]  /*0a70*/  IMAD R20, R3.reuse, R11, R20 ;  /* 0x0000000b03147224 */ /* 0x040fe400078e0214 */
[C---:B------:R-:W-:Y:S01]  /*0a80*/  IMAD R22, R3.reuse, R13, R22 ;  /* 0x0000000d03167224 */ /* 0x040fe200078e0216 */
[----:B------:R-:W-:Y:S01]  /*0a90*/  ISETP.GT.U32.AND P3, PT, R3, R14, PT ;  /* 0x0000000e0300720c */ /* 0x000fe20003f64070 */
[----:B------:R-:W0:Y:S01]  /*0aa0*/  I2F.RP R13, R44 ;  /* 0x0000002c000d7306 */ /* 0x000e220000209400 */
[----:B------:R-:W-:-:S04]  /*0ab0*/  IMAD.HI.U32 R15, R8, R24, RZ ;  /* 0x00000018080f7227 */ /* 0x000fc800078e00ff */
[----:B------:R-:W-:-:S04]  /*0ac0*/  IMAD.HI.U32 R7, R8, R26, RZ ;  /* 0x0000001a08077227 */ /* 0x000fc800078e00ff */
[--C-:B------:R-:W-:Y:S01]  /*0ad0*/  @!P5 IMAD.IADD R12, R12, 0x1, -R3.reuse ;  /* 0x000000010c0cd824 */ /* 0x100fe200078e0a03 */
[C---:B------:R-:W-:Y:S01]  /*0ae0*/  ISETP.GT.U32.AND P5, PT, R3.reuse, R18, PT ;  /* 0x000000120300720c */ /* 0x040fe20003fa4070 */
[--C-:B------:R-:W-:Y:S01]  /*0af0*/  @!P6 IMAD.IADD R16, R16, 0x1, -R3.reuse ;  /* 0x000000011010e824 */ /* 0x100fe200078e0a03 */
[C---:B------:R-:W-:Y:S01]  /*0b00*/  ISETP.GT.U32.AND P6, PT, R3.reuse, R22, PT ;  /* 0x000000160300720c */ /* 0x040fe20003fc4070 */
[----:B------:R-:W-:Y:S01]  /*0b10*/  @!P3 IMAD.IADD R14, R14, 0x1, -R3 ;  /* 0x000000010e0eb824 */ /* 0x000fe200078e0a03 */
[----:B------:R-:W-:Y:S01]  /*0b20*/  ISETP.GT.U32.AND P3, PT, R3, R20, PT ;  /* 0x000000140300720c */ /* 0x000fe20003f64070 */
[----:B------:R-:W-:Y:S01]  /*0b30*/  IMAD.MOV R15, RZ, RZ, -R15 ;  /* 0x000000ffff0f7224 */ /* 0x000fe200078e0a0f */
[----:B0-----:R-:W0:Y:S01]  /*0b40*/  MUFU.RCP R13, R13 ;  /* 0x0000000d000d7308 */ /* 0x001e220000001000 */
[----:B------:R-:W-:Y:S02]  /*0b50*/  IMAD.MOV R11, RZ, RZ, -R7 ;  /* 0x000000ffff0b7224 */ /* 0x000fe400078e0a07 */
[----:B------:R-:W-:-:S04]  /*0b60*/  IMAD.HI.U32 R9, R8, R28, RZ ;  /* 0x0000001c08097227 */ /* 0x000fc800078e00ff */
[C---:B------:R-:W-:Y:S02]  /*0b70*/  IMAD R24, R3.reuse, R15, R24 ;  /* 0x0000000f03187224 */ /* 0x040fe400078e0218 */
[----:B------:R-:W-:Y:S01]  /*0b80*/  IMAD R26, R3, R11, R26 ;  /* 0x0000000b031a7224 */ /* 0x000fe200078e021a */
[----:B------:R-:W-:Y:S01]  /*0b90*/  IADD3 R11, R5, 0x1, RZ ;  /* 0x00000001050b7810 */ /* 0x000fe20007ffe0ff */
[----:B------:R-:W-:Y:S02]  /*0ba0*/  IMAD.MOV R9, RZ, RZ, -R9 ;  /* 0x000000ffff097224 */ /* 0x000fe400078e0a09 */
[--C-:B------:R-:W-:Y:S01]  /*0bb0*/  @!P5 IMAD.IADD R18, R18, 0x1, -R3.reuse ;  /* 0x000000011212d824 */ /* 0x100fe200078e0a03 */
[C---:B------:R-:W-:Y:S01]  /*0bc0*/  ISETP.GT.U32.AND P5, PT, R3.reuse, R24, PT ;  /* 0x000000180300720c */ /* 0x040fe20003fa4070 */
[----:B------:R-:W-:Y:S01]  /*0bd0*/  @!P3 IMAD.IADD R20, R20, 0x1, -R3 ;  /* 0x000000011414b824 */ /* 0x000fe200078e0a03 */
[C---:B------:R-:W-:Y:S01]  /*0be0*/  ISETP.GT.U32.AND P3, PT, R3.reuse, R26, PT ;  /* 0x0000001a0300720c */ /* 0x040fe20003f64070 */
[----:B------:R-:W-:Y:S01]  /*0bf0*/  IMAD R28, R3, R9, R28 ;  /* 0x00000009031c7224 */ /* 0x000fe200078e021c */
[----:B------:R-:W-:Y:S01]  /*0c00*/  IABS R42, R11 ;  /* 0x0000000b002a7213 */ /* 0x000fe20000000000 */
[----:B------:R-:W-:Y:S01]  /*0c10*/  IMAD.HI.U32 R9, R8, R32, RZ ;  /* 0x0000002008097227 */ /* 0x000fe200078e00ff */
[----:B0-----:R-:W-:-:S03]  /*0c20*/  IADD3 R15, R13, 0xffffffe, RZ ;  /* 0x0ffffffe0d0f7810 */ /* 0x001fc60007ffe0ff */
[----:B------:R-:W-:Y:S01]  /*0c30*/  @!P6 IMAD.IADD R22, R22, 0x1, -R3 ;  /* 0x000000011616e824 */ /* 0x000fe200078e0a03 */
[C---:B------:R-:W-:Y:S01]  /*0c40*/  ISETP.GT.U32.AND P6, PT, R3.reuse, R18, PT ;  /* 0x000000120300720c */ /* 0x040fe20003fc4070 */
[----:B------:R-:W-:Y:S02]  /*0c50*/  IMAD.MOV R9, RZ, RZ, -R9 ;  /* 0x000000ffff097224 */ /* 0x000fe400078e0a09 */
[----:B------:R-:W-:Y:S01]  /*0c60*/  @!P0 IMAD.MOV R12, RZ, RZ, -R12 ;  /* 0x000000ffff0c8224 */ /* 0x000fe200078e0a0c */
[C---:B------:R-:W-:Y:S01]  /*0c70*/  ISETP.GT.U32.AND P0, PT, R3.reuse, R22, PT ;  /* 0x000000160300720c */ /* 0x040fe20003f04070 */
[----:B------:R-:W-:Y:S02]  /*0c80*/  IMAD R32, R3, R9, R32 ;  /* 0x0000000903207224 */ /* 0x000fe400078e0220 */
[----:B------:R-:W-:-:S04]  /*0c90*/  IMAD.HI.U32 R7, R8, R30, RZ ;  /* 0x0000001e08077227 */ /* 0x000fc800078e00ff */
[----:B------:R-:W-:-:S04]  /*0ca0*/  IMAD.HI.U32 R9, R8, R40, RZ ;  /* 0x0000002808097227 */ /* 0x000fc800078e00ff */
[--C-:B------:R-:W-:Y:S01]  /*0cb0*/  @!P5 IMAD.IADD R24, R24, 0x1, -R3.reuse ;  /* 0x000000011818d824 */ /* 0x100fe200078e0a03 */
[C---:B------:R-:W-:Y:S01]  /*0cc0*/  ISETP.GT.U32.AND P5, PT, R3.reuse, R20, PT ;  /* 0x000000140300720c */ /* 0x040fe20003fa4070 */
[----:B------:R-:W-:Y:S02]  /*0cd0*/  @!P3 IMAD.IADD R26, R26, 0x1, -R3 ;  /* 0x000000011a1ab824 */ /* 0x000fe400078e0a03 */
[----:B------:R-:W-:Y:S01]  /*0ce0*/  IMAD.MOV R7, RZ, RZ, -R7 ;  /* 0x000000ffff077224 */ /* 0x000fe200078e0a07 */
[C---:B------:R-:W-:Y:S01]  /*0cf0*/  ISETP.GT.U32.AND P3, PT, R3.reuse, R24, PT ;  /* 0x000000180300720c */ /* 0x040fe20003f64070 */
[----:B------:R-:W-:Y:S02]  /*0d00*/  IMAD.MOV R9, RZ, RZ, -R9 ;  /* 0x000000ffff097224 */ /* 0x000fe400078e0a09 */
[----:B------:R-:W-:Y:S01]  /*0d10*/  @!P1 IMAD.MOV R14, RZ, RZ, -R14 ;  /* 0x000000ffff0e9224 */ /* 0x000fe200078e0a0e */
[C---:B------:R-:W-:Y:S01]  /*0d20*/  ISETP.GT.U32.AND P1, PT, R3.reuse, R26, PT ;  /* 0x0000001a0300720c */ /* 0x040fe20003f24070 */
[----:B------:R-:W-:Y:S01]  /*0d30*/  @!P6 IMAD.IADD R18, R18, 0x1, -R3 ;  /* 0x000000011212e824 */ /* 0x000fe200078e0a03 */
[C---:B------:R-:W-:Y:S01]  /*0d40*/  ISETP.GT.U32.AND P6, PT, R3.reuse, R28, PT ;  /* 0x0000001c0300720c */ /* 0x040fe20003fc4070 */
[----:B------:R-:W-:-:S02]  /*0d50*/  IMAD R30, R3, R7, R30 ;  /* 0x00000007031e7224 */ /* 0x000fc400078e021e */
[----:B------:R-:W-:-:S04]  /*0d60*/  IMAD.HI.U32 R7, R8, R34, RZ ;  /* 0x0000002208077227 */ /* 0x000fc800078e00ff */
[----:B------:R-:W-:-:S04]  /*0d70*/  IMAD.HI.U32 R13, R8, R42, RZ ;  /* 0x0000002a080d7227 */ /* 0x000fc800078e00ff */
[C---:B------:R-:W-:Y:S02]  /*0d80*/  IMAD R40, R3.reuse, R9, R40 ;  /* 0x0000000903287224 */ /* 0x040fe400078e0228 */
[----:B------:R0:W1:Y:S01]  /*0d90*/  F2I.FTZ.U32.TRUNC.NTZ R9, R15 ;  /* 0x0000000f00097305 */ /* 0x000062000021f000 */
[----:B------:R-:W-:Y:S01]  /*0da0*/  @!P0 IMAD.IADD R22, R22, 0x1, -R3 ;  /* 0x0000000116168824 */ /* 0x000fe200078e0a03 */
[C---:B------:R-:W-:Y:S01]  /*0db0*/  ISETP.GT.U32.AND P0, PT, R3.reuse, R32, PT ;  /* 0x000000200300720c */ /* 0x040fe20003f04070 */
[----:B------:R-:W-:Y:S02]  /*0dc0*/  IMAD.MOV R7, RZ, RZ, -R7 ;  /* 0x000000ffff077224 */ /* 0x000fe400078e0a07 */
[----:B------:R-:W-:Y:S02]  /*0dd0*/  IMAD.MOV R13, RZ, RZ, -R13 ;  /* 0x000000ffff0d7224 */ /* 0x000fe400078e0a0d */
[----:B------:R-:W-:Y:S01]  /*0de0*/  @!P5 IMAD.IADD R20, R20, 0x1, -R3 ;  /* 0x000000011414d824 */ /* 0x000fe200078e0a03 */
[----:B------:R-:W-:Y:S01]  /*0df0*/  ISETP.GT.U32.AND P5, PT, R3, R30, PT ;  /* 0x0000001e0300720c */ /* 0x000fe20003fa4070 */
[----:B------:R-:W-:Y:S01]  /*0e00*/  IMAD.HI.U32 R8, R8, R50, RZ ;  /* 0x0000003208087227 */ /* 0x000fe200078e00ff */
[----:B0-----:R-:W-:-:S03]  /*0e10*/  LOP3.LUT R15, R2, 0x1c, RZ, 0xfc, !PT ;  /* 0x0000001c020f7812 */ /* 0x001fc600078efcff */
[C---:B------:R-:W-:Y:S02]  /*0e20*/  IMAD R34, R3.reuse, R7, R34 ;  /* 0x0000000703227224 */ /* 0x040fe400078e0222 */
[C---:B------:R-:W-:Y:S01]  /*0e30*/  IMAD R42, R3.reuse, R13, R42 ;  /* 0x0000000d032a7224 */ /* 0x040fe200078e022a */
[----:B------:R-:W-:Y:S01]  /*0e40*/  LOP3.LUT R13, R2, 0x14, RZ, 0xfc, !PT ;  /* 0x00000014020d7812 */ /* 0x000fe200078efcff */
[----:B------:R-:W-:Y:S02]  /*0e50*/  IMAD.MOV R8, RZ, RZ, -R8 ;  /* 0x000000ffff087224 */ /* 0x000fe400078e0a08 */
[--C-:B------:R-:W-:Y:S01]  /*0e60*/  @!P3 IMAD.IADD R24, R24, 0x1, -R3.reuse ;  /* 0x000000011818b824 */ /* 0x100fe200078e0a03 */
[C---:B------:R-:W-:Y:S01]  /*0e70*/  ISETP.GT.U32.AND P3, PT, R3.reuse, R34, PT ;  /* 0x000000220300720c */ /* 0x040fe20003f64070 */
[--C-:B------:R-:W-:Y:S01]  /*0e80*/  @!P1 IMAD.IADD R26, R26, 0x1, -R3.reuse ;  /* 0x000000011a1a9824 */ /* 0x100fe200078e0a03 */
[C---:B------:R-:W-:Y:S01]  /*0e90*/  ISETP.GT.U32.AND P1, PT, R3.reuse, R40, PT ;  /* 0x000000280300720c */ /* 0x040fe20003f24070 */
[--C-:B------:R-:W-:Y:S01]  /*0ea0*/  @!P6 IMAD.IADD R28, R28, 0x1, -R3.reuse ;  /* 0x000000011c1ce824 */ /* 0x100fe200078e0a03 */
[----:B------:R-:W-:Y:S01]  /*0eb0*/  ISETP.GT.U32.AND P6, PT, R3, R42, PT ;  /* 0x0000002a0300720c */ /* 0x000fe20003fc4070 */
[----:B------:R-:W-:Y:S01]  /*0ec0*/  @!P0 IMAD.IADD R32, R32, 0x1, -R3 ;  /* 0x0000000120208824 */ /* 0x000fe200078e0a03 */
[----:B------:R-:W-:Y:S01]  /*0ed0*/  ISETP.GE.AND P0, PT, R17, RZ, PT ;  /* 0x000000ff1100720c */ /* 0x000fe20003f06270 */
[----:B------:R-:W-:Y:S01]  /*0ee0*/  IMAD R50, R3, R8, R50 ;  /* 0x0000000803327224 */ /* 0x000fe200078e0232 */
[----:B------:R-:W-:Y:S01]  /*0ef0*/  LOP3.LUT R17, R2, 0x24, RZ, 0xfc, !PT ;  /* 0x0000002402117812 */ /* 0x000fe200078efcff */
[----:B-1----:R-:W-:-:S02]  /*0f00*/  IMAD.MOV R7, RZ, RZ, -R9 ;  /* 0x000000ffff077224 */ /* 0x002fc400078e0a09 */
[--C-:B------:R-:W-:Y:S01]  /*0f10*/  @!P5 IMAD.IADD R30, R30, 0x1, -R3.reuse ;  /* 0x000000011e1ed824 */ /* 0x100fe200078e0a03 */
[----:B------:R-:W-:Y:S01]  /*0f20*/  ISETP.GT.U32.AND P5, PT, R3, R50, PT ;  /* 0x000000320300720c */ /* 0x000fe20003fa4070 */
[----:B------:R-:W-:Y:S02]  /*0f30*/  IMAD R7, R7, R44, RZ ;  /* 0x0000002c07077224 */ /* 0x000fe400078e02ff */
[----:B------:R-:W-:Y:S02]  /*0f40*/  IMAD.MOV.U32 R8, RZ, RZ, RZ ;  /* 0x000000ffff087224 */ /* 0x000fe400078e00ff */
[----:B------:R-:W-:Y:S01]  /*0f50*/  @!P3 IMAD.IADD R34, R34, 0x1, -R3 ;  /* 0x000000012222b824 */ /* 0x000fe200078e0a03 */
[----:B------:R-:W-:Y:S01]  /*0f60*/  ISETP.GE.AND P3, PT, R19, RZ, PT ;  /* 0x000000ff1300720c */ /* 0x000fe20003f66270 */
[----:B------:R-:W-:Y:S01]  /*0f70*/  IMAD.HI.U32 R8, R9, R7, R8 ;  /* 0x0000000709087227 */ /* 0x000fe200078e0008 */
[----:B------:R-:W-:Y:S02]  /*0f80*/  LOP3.LUT R9, R0, 0x7, RZ, 0xc0, !PT ;  /* 0x0000000700097812 */ /* 0x000fe400078ec0ff */
[----:B------:R-:W-:Y:S01]  /*0f90*/  LOP3.LUT R19, R2, 0x2c, RZ, 0xfc, !PT ;  /* 0x0000002c02137812 */ /* 0x000fe200078efcff */
[--C-:B------:R-:W-:Y:S01]  /*0fa0*/  @!P1 IMAD.IADD R40, R40, 0x1, -R3.reuse ;  /* 0x0000000128289824 */ /* 0x100fe200078e0a03 */
[----:B------:R-:W-:Y:S01]  /*0fb0*/  ISETP.GE.AND P1, PT, R21, RZ, PT ;  /* 0x000000ff1500720c */ /* 0x000fe20003f26270 */
[----:B------:R-:W-:Y:S01]  /*0fc0*/  @!P6 IMAD.IADD R42, R42, 0x1, -R3 ;  /* 0x000000012a2ae824 */ /* 0x000fe200078e0a03 */
[----:B------:R-:W-:Y:S01]  /*0fd0*/  ISETP.GE.AND P6, PT, R23, RZ, PT ;  /* 0x000000ff1700720c */ /* 0x000fe20003fc6270 */
[----:B------:R-:W-:Y:S01]  /*0fe0*/  @!P0 IMAD.MOV R20, RZ, RZ, -R20 ;  /* 0x000000ffff148224 */ /* 0x000fe200078e0a14 */
[----:B------:R-:W-:Y:S01]  /*0ff0*/  ISETP.GT.U32.AND P0, PT, R3, R32, PT ;  /* 0x000000200300720c */ /* 0x000fe20003f04070 */
[----:B------:R-:W-:Y:S01]  /*1000*/  IMAD.HI.U32 R8, R8, R47, RZ ;  /* 0x0000002f08087227 */ /* 0x000fe200078e00ff */
[----:B------:R-:W-:-:S02]  /*1010*/  LOP3.LUT R21, R2, 0x34, RZ, 0xfc, !PT ;  /* 0x0000003402157812 */ /* 0x000fc400078efcff */
[----:B------:R-:W-:Y:S01]  /*1020*/  LEA.HI R23, R0, 0x3c, RZ, 0x1c ;  /* 0x0000003c00177811 */ /* 0x000fe200078fe0ff */
[----:B------:R-:W-:Y:S02]  /*1030*/  @!P5 IMAD.IADD R50, R50, 0x1, -R3 ;  /* 0x000000013232d824 */ /* 0x000fe400078e0a03 */
[----:B------:R-:W-:Y:S02]  /*1040*/  IMAD.MOV R8, RZ, RZ, -R8 ;  /* 0x000000ffff087224 */ /* 0x000fe400078e0a08 */
[----:B------:R-:W-:Y:S01]  /*1050*/  @!P4 IMAD.MOV R16, RZ, RZ, -R16 ;  /* 0x000000ffff10c224 */ /* 0x000fe200078e0a10 */
[C---:B------:R-:W-:Y:S01]  /*1060*/  ISETP.GT.U32.AND P4, PT, R3.reuse, R28, PT ;  /* 0x0000001c0300720c */ /* 0x040fe20003f84070 */
[----:B------:R-:W-:Y:S01]  /*1070*/  IMAD R47, R44, R8, R47 ;  /* 0x000000082c2f7224 */ /* 0x000fe200078e022f */
[C---:B------:R-:W-:Y:S01]  /*1080*/  ISETP.GT.U32.AND P5, PT, R3.reuse, R50, PT ;  /* 0x000000320300720c */ /* 0x040fe20003fa4070 */
[----:B------:R-:W-:Y:S01]  /*1090*/  @!P2 IMAD.MOV R18, RZ, RZ, -R18 ;  /* 0x000000ffff12a224 */ /* 0x000fe200078e0a12 */
[C---:B------:R-:W-:Y:S01]  /*10a0*/  ISETP.GT.U32.AND P2, PT, R3.reuse, R30, PT ;  /* 0x0000001e0300720c */ /* 0x040fe20003f44070 */
[----:B------:R-:W-:Y:S01]  /*10b0*/  @!P3 IMAD.MOV R22, RZ, RZ, -R22 ;  /* 0x000000ffff16b224 */ /* 0x000fe200078e0a16 */
[C---:B------:R-:W-:Y:S01]  /*10c0*/  ISETP.GT.U32.AND P3, PT, R3.reuse, R34, PT ;  /* 0x000000220300720c */ /* 0x040fe20003f64070 */
[----:B------:R-:W-:Y:S01]  /*10d0*/  @!P1 IMAD.MOV R24, RZ, RZ, -R24 ;  /* 0x000000ffff189224 */ /* 0x000fe200078e0a18 */
[C---:B------:R-:W-:Y:S01]  /*10e0*/  ISETP.GT.U32.AND P1, PT, R3.reuse, R40, PT ;  /* 0x000000280300720c */ /* 0x040fe20003f24070 */
[----:B------:R-:W-:Y:S01]  /*10f0*/  @!P6 IMAD.MOV R26, RZ, RZ, -R26 ;  /* 0x000000ffff1ae224 */ /* 0x000fe200078e0a1a */
[----:B------:R-:W-:Y:S01]  /*1100*/  ISETP.GT.U32.AND P6, PT, R3, R42, PT ;  /* 0x0000002a0300720c */ /* 0x000fe20003fc4070 */
[--C-:B------:R-:W-:Y:S01]  /*1110*/  @!P0 IMAD.IADD R32, R32, 0x1, -R3.reuse ;  /* 0x0000000120208824 */ /* 0x100fe200078e0a03 */
[----:B------:R-:W-:Y:S01]  /*1120*/  ISETP.GT.U32.AND P0, PT, R44, R47, PT ;  /* 0x0000002f2c00720c */ /* 0x000fe20003f04070 */
[----:B------:R-:W-:Y:S01]  /*1130*/  IMAD.SHL.U32 R7, R0, 0x20, RZ ;  /* 0x0000002000077824 */ /* 0x000fe200078e00ff */
[----:B------:R-:W-:Y:S01]  /*1140*/  SHF.R.S32.HI R8, RZ, 0x2, R0 ;  /* 0x00000002ff087819 */ /* 0x000fe20000011400 */
[--C-:B------:R-:W-:Y:S01]  /*1150*/  @!P4 IMAD.IADD R28, R28, 0x1, -R3.reuse ;  /* 0x000000011c1cc824 */ /* 0x100fe200078e0a03 */
[----:B------:R-:W-:Y:S01]  /*1160*/  ISETP.GE.AND P4, PT, R25, RZ, PT ;  /* 0x000000ff1900720c */ /* 0x000fe20003f86270 */
[--C-:B------:R-:W-:Y:S01]  /*1170*/  @!P5 IMAD.IADD R50, R50, 0x1, -R3.reuse ;  /* 0x000000013232d824 */ /* 0x100fe200078e0a03 */
[----:B------:R-:W-:Y:S01]  /*1180*/  SGXT R8, R8, 0x1 ;  /* 0x000000010808781a */ /* 0x000fe20000000200 */
[--C-:B------:R-:W-:Y:S01]  /*1190*/  @!P2 IMAD.IADD R30, R30, 0x1, -R3.reuse ;  /* 0x000000011e1ea824 */ /* 0x100fe200078e0a03 */
[----:B------:R-:W-:Y:S01]  /*11a0*/  LOP3.LUT R36, R7, 0x400, RZ, 0xc0, !PT ;  /* 0x0000040007247812 */ /* 0x000fe200078ec0ff */
[--C-:B------:R-:W-:Y:S01]  /*11b0*/  @!P3 IMAD.IADD R34, R34, 0x1, -R3.reuse ;  /* 0x000000012222b824 */ /* 0x100fe200078e0a03 */
[----:B------:R-:W-:Y:S01]  /*11c0*/  ISETP.GE.AND P5, PT, R11, RZ, PT ;  /* 0x000000ff0b00720c */ /* 0x000fe20003fa6270 */
[--C-:B------:R-:W-:Y:S01]  /*11d0*/  @!P1 IMAD.IADD R40, R40, 0x1, -R3.reuse ;  /* 0x0000000128289824 */ /* 0x100fe200078e0a03 */
[----:B------:R-:W-:Y:S01]  /*11e0*/  LOP3.LUT R8, R8, 0x90, RZ, 0xc0, !PT ;  /* 0x0000009008087812 */ /* 0x000fe200078ec0ff */
[----:B------:R-:W-:Y:S01]  /*11f0*/  @!P6 IMAD.IADD R42, R42, 0x1, -R3 ;  /* 0x000000012a2ae824 */ /* 0x000fe200078e0a03 */
[----:B------:R-:W-:Y:S01]  /*1200*/  ISETP.GE.AND P2, PT, R27, RZ, PT ;  /* 0x000000ff1b00720c */ /* 0x000fe20003f46270 */
[----:B------:R-:W-:Y:S01]  /*1210*/  IMAD R11, R9, 0x80, R36 ;  /* 0x00000080090b7824 */ /* 0x000fe200078e0224 */
[----:B------:R-:W-:Y:S01]  /*1220*/  LOP3.LUT R8, R8, 0x60, R7, 0xf8, !PT ;  /* 0x0000006008087812 */ /* 0x000fe200078ef807 */
[C---:B------:R-:W-:Y:S01]  /*1230*/  IMAD.SHL.U32 R3, R0.reuse, 0x2, RZ ;  /* 0x0000000200037824 */ /* 0x040fe200078e00ff */
[----:B------:R-:W-:Y:S01]  /*1240*/  ISETP.GE.AND P3, PT, R29, RZ, PT ;  /* 0x000000ff1d00720c */ /* 0x000fe20003f66270 */
[----:B------:R-:W-:Y:S01]  /*1250*/  IMAD.SHL.U32 R36, R9, 0x10, RZ ;  /* 0x0000001009247824 */ /* 0x000fe200078e00ff */
[----:B------:R-:W-:Y:S01]  /*1260*/  ISETP.GE.AND P1, PT, R31, RZ, PT ;  /* 0x000000ff1f00720c */ /* 0x000fe20003f26270 */
[----:B------:R-:W-:Y:S01]  /*1270*/  @!P0 IMAD.IADD R47, R47, 0x1, -R44 ;  /* 0x000000012f2f8824 */ /* 0x000fe200078e0a2c */
[----:B------:R-:W-:Y:S01]  /*1280*/  ISETP.GE.AND P6, PT, R33, RZ, PT ;  /* 0x000000ff2100720c */ /* 0x000fe20003fc6270 */
[----:B------:R-:W-:Y:S01]  /*1290*/  IMAD.SHL.U32 R9, R0, 0x10, RZ ;  /* 0x0000001000097824 */ /* 0x000fe200078e00ff */
[--C-:B------:R-:W-:Y:S01]  /*12a0*/  LOP3.LUT R38, R36, 0x30, R3.reuse, 0x78, !PT ;  /* 0x0000003024267812 */ /* 0x100fe200078e7803 */
[----:B------:R-:W-:Y:S01]  /*12b0*/  IMAD.MOV.U32 R46, RZ, RZ, R40 ;  /* 0x000000ffff2e7224 */ /* 0x000fe200078e0028 */
[----:B------:R-:W-:Y:S01]  /*12c0*/  LOP3.LUT R36, R8, 0x10, R3, 0x78, !PT ;  /* 0x0000001008247812 */ /* 0x000fe200078e7803 */
[----:B------:R-:W-:Y:S01]  /*12d0*/  IMAD.MOV.U32 R8, RZ, RZ, R28 ;  /* 0x000000ffff087224 */ /* 0x000fe200078e001c */
[----:B------:R-:W-:Y:S01]  /*12e0*/  ISETP.GT.U32.AND P0, PT, R44, R47, PT ;  /* 0x0000002f2c00720c */ /* 0x000fe20003f04070 */
[----:B------:R-:W-:Y:S01]  /*12f0*/  IMAD.MOV.U32 R48, RZ, RZ, R42 ;  /* 0x000000ffff307224 */ /* 0x000fe200078e002a */
[----:B------:R-:W-:Y:S01]  /*1300*/  SHF.R.S32.HI R7, RZ, 0x1f, R6 ;  /* 0x0000001fff077819 */ /* 0x000fe20000011406 */
[----:B------:R-:W-:Y:S01]  /*1310*/  @!P4 IMAD.MOV R8, RZ, RZ, -R8 ;  /* 0x000000ffff08c224 */ /* 0x000fe200078e0a08 */
[----:B------:R-:W-:Y:S01]  /*1320*/  ISETP.GE.AND P4, PT, R5, RZ, PT ;  /* 0x000000ff0500720c */ /* 0x000fe20003f86270 */
[----:B------:R-:W-:Y:S01]  /*1330*/  @!P5 IMAD.MOV R48, RZ, RZ, -R48 ;  /* 0x000000ffff30d224 */ /* 0x000fe200078e0a30 */
[----:B------:R-:W-:Y:S01]  /*1340*/  LOP3.LUT R9, R9, 0x100, RZ, 0xc0, !PT ;  /* 0x0000010009097812 */ /* 0x000fe200078ec0ff */
[----:B------:R-:W-:Y:S01]  /*1350*/  @!P6 IMAD.MOV R46, RZ, RZ, -R46 ;  /* 0x000000ffff2ee224 */ /* 0x000fe200078e0a2e */
[----:B------:R-:W-:Y:S01]  /*1360*/  LEA.HI R104, R7, R6, RZ, 0x6 ;  /* 0x0000000607687211 */ /* 0x000fe200078f30ff */
[----:B------:R-:W-:Y:S01]  /*1370*/  IMAD.IADD R6, R11, 0x1, R38 ;  /* 0x000000010b067824 */ /* 0x000fe200078e0226 */
[----:B------:R-:W-:Y:S01]  /*1380*/  LOP3.LUT R11, R0, 0x3f, RZ, 0xc0, !PT ;  /* 0x0000003f000b7812 */ /* 0x000fe200078ec0ff */
[----:B------:R-:W-:Y:S01]  /*1390*/  IMAD.IADD R7, R9, 0x1, R36 ;  /* 0x0000000109077824 */ /* 0x000fe200078e0224 */
[----:B------:R-:W-:Y:S01]  /*13a0*/  LOP3.LUT R9, RZ, c[0x0][0x17c], RZ, 0x33, !PT ;  /* 0x00005f00ff097a12 */ /* 0x000fe200078e33ff */
[----:B------:R-:W-:Y:S01]  /*13b0*/  @!P0 IMAD.IADD R47, R47, 0x1, -R44 ;  /* 0x000000012f2f8824 */ /* 0x000fe200078e0a2c */
[----:B------:R-:W-:Y:S01]  /*13c0*/  ISETP.NE.AND P0, PT, RZ, c[0x0][0x17c], PT ;  /* 0x00005f00ff007a0c */ /* 0x000fe20003f05270 */
[----:B------:R-:W-:Y:S01]  /*13d0*/  IMAD.MOV.U32 R36, RZ, RZ, R30 ;  /* 0x000000ffff247224 */ /* 0x000fe200078e001e */
[----:B------:R-:W-:Y:S01]  /*13e0*/  SHF.R.S32.HI R104, RZ, 0x6, R104 ;  /* 0x00000006ff687819 */ /* 0x000fe20000011468 */
[----:B------:R-:W-:Y:S01]  /*13f0*/  IMAD.MOV.U32 R38, RZ, RZ, R32 ;  /* 0x000000ffff267224 */ /* 0x000fe200078e0020 */
[C---:B------:R-:W-:Y:S01]  /*1400*/  SEL R28, R9.reuse, R10, !P0 ;  /* 0x0000000a091c7207 */ /* 0x040fe20004000000 */
[----:B------:R-:W-:Y:S01]  /*1410*/  IMAD.MOV.U32 R44, RZ, RZ, R34 ;  /* 0x000000ffff2c7224 */ /* 0x000fe200078e0022 */
[C---:B------:R-:W-:Y:S01]  /*1420*/  SEL R29, R9.reuse, R12, !P0 ;  /* 0x0000000c091d7207 */ /* 0x040fe20004000000 */
[----:B------:R-:W-:Y:S01]  /*1430*/  @!P2 IMAD.MOV R36, RZ, RZ, -R36 ;  /* 0x000000ffff24a224 */ /* 0x000fe200078e0a24 */
[C---:B------:R-:W-:Y:S01]  /*1440*/  SEL R30, R9.reuse, R14, !P0 ;  /* 0x0000000e091e7207 */ /* 0x040fe20004000000 */
[----:B------:R-:W-:Y:S01]  /*1450*/  @!P3 IMAD.MOV R38, RZ, RZ, -R38 ;  /* 0x000000ffff26b224 */ /* 0x000fe200078e0a26 */
[C---:B------:R-:W-:Y:S01]  /*1460*/  SEL R31, R9.reuse, R16, !P0 ;  /* 0x00000010091f7207 */ /* 0x040fe20004000000 */
[----:B------:R-:W-:Y:S01]  /*1470*/  @!P1 IMAD.MOV R44, RZ, RZ, -R44 ;  /* 0x000000ffff2c9224 */ /* 0x000fe200078e0a2c */
[C---:B------:R-:W-:Y:S01]  /*1480*/  SEL R32, R9.reuse, R18, !P0 ;  /* 0x0000001209207207 */ /* 0x040fe20004000000 */
[----:B------:R-:W-:Y:S01]  /*1490*/  @!P4 IMAD.MOV R50, RZ, RZ, -R50 ;  /* 0x000000ffff32c224 */ /* 0x000fe200078e0a32 */
[C---:B------:R-:W-:Y:S01]  /*14a0*/  SEL R33, R9.reuse, R20, !P0 ;  /* 0x0000001409217207 */ /* 0x040fe20004000000 */
[----:B------:R-:W-:Y:S01]  /*14b0*/  IMAD R28, R28, c[0x0][0x190], RZ ;  /* 0x000064001c1c7a24 */ /* 0x000fe200078e02ff */
[----:B------:R-:W-:Y:S01]  /*14c0*/  SEL R34, R9, R22, !P0 ;  /* 0x0000001609227207 */ /* 0x000fe20004000000 */
[----:B------:R-:W-:Y:S01]  /*14d0*/  IMAD R29, R29, c[0x0][0x190], RZ ;  /* 0x000064001d1d7a24 */ /* 0x000fe200078e02ff */
        /* <DEDUP_REMOVED lines=16> */
[----:B------:R-:W-:Y:S01]  /*15e0*/  SEL R50, R9, R50, !P0 ;  /* 0x0000003209327207 */ /* 0x000fe20004000000 */
[----:B------:R-:W-:Y:S01]  /*15f0*/  IMAD R42, R42, c[0x0][0x190], RZ ;  /* 0x000064002a2a7a24 */ /* 0x000fe200078e02ff */
[----:B------:R-:W-:Y:S01]  /*1600*/  ISETP.GE.AND P1, PT, R4, RZ, PT ;  /* 0x000000ff0400720c */ /* 0x000fe20003f26270 */
[----:B------:R-:W-:Y:S01]  /*1610*/  IMAD R43, R43, c[0x0][0x190], RZ ;  /* 0x000064002b2b7a24 */ /* 0x000fe200078e02ff */
[----:B------:R-:W-:Y:S01]  /*1620*/  ISETP.NE.AND P0, PT, RZ, c[0x0][0x178], PT ;  /* 0x00005e00ff007a0c */ /* 0x000fe20003f05270 */
[----:B------:R-:W-:Y:S01]  /*1630*/  IMAD R44, R44, c[0x0][0x190], RZ ;  /* 0x000064002c2c7a24 */ /* 0x000fe200078e02ff */
[----:B------:R-:W-:Y:S01]  /*1640*/  LEA R107, P3, R28, c[0x0][0x168], 0x1 ;  /* 0x00005a001c6b7a11 */ /* 0x000fe200078608ff */
[----:B------:R-:W-:Y:S01]  /*1650*/  IMAD R46, R46, c[0x0][0x190], RZ ;  /* 0x000064002e2e7a24 */ /* 0x000fe200078e02ff */
[----:B------:R-:W-:Y:S01]  /*1660*/  LEA R80, P4, R29, c[0x0][0x168], 0x1 ;  /* 0x00005a001d507a11 */ /* 0x000fe200078808ff */
[----:B------:R-:W-:Y:S01]  /*1670*/  IMAD R45, R45, c[0x0][0x190], RZ ;  /* 0x000064002d2d7a24 */ /* 0x000fe200078e02ff */
[----:B------:R-:W-:Y:S01]  /*1680*/  LEA.HI.X.SX32 R106, R28, c[0x0][0x16c], 0x1, P3 ;  /* 0x00005b001c6a7a11 */ /* 0x000fe200018f0eff */
[----:B------:R-:W-:Y:S01]  /*1690*/  IMAD R50, R50, c[0x0][0x190], RZ ;  /* 0x0000640032327a24 */ /* 0x000fe200078e02ff */
[----:B------:R-:W-:Y:S01]  /*16a0*/  LEA.HI.X.SX32 R81, R29, c[0x0][0x16c], 0x1, P4 ;  /* 0x00005b001d517a11 */ /* 0x000fe200020f0eff */
[----:B------:R-:W-:Y:S01]  /*16b0*/  IMAD.SHL.U32 R49, R11, 0x2, RZ ;  /* 0x000000020b317824 */ /* 0x000fe200078e00ff */
[----:B------:R-:W-:Y:S01]  /*16c0*/  LEA R78, P5, R30, c[0x0][0x168], 0x1 ;  /* 0x00005a001e4e7a11 */ /* 0x000fe200078a08ff */
[----:B------:R-:W-:Y:S01]  /*16d0*/  @!P1 IMAD.MOV R47, RZ, RZ, -R47 ;  /* 0x000000ffff2f9224 */ /* 0x000fe200078e0a2f */
[----:B------:R-:W-:Y:S01]  /*16e0*/  LEA R76, P6, R31, c[0x0][0x168], 0x1 ;  /* 0x00005a001f4c7a11 */ /* 0x000fe200078c08ff */
[----:B------:R-:W-:Y:S01]  /*16f0*/  IMAD.MOV.U32 R25, RZ, RZ, c[0x0][0x18c] ;  /* 0x00006300ff197624 */ /* 0x000fe200078e00ff */
[----:B------:R-:W-:Y:S01]  /*1700*/  @!P0 LOP3.LUT R47, RZ, c[0x0][0x178], RZ, 0x33, !PT ;  /* 0x00005e00ff2f8a12 */ /* 0x000fe200078e33ff */
[----:B------:R-:W-:Y:S01]  /*1710*/  IMAD.MOV.U32 R26, RZ, RZ, c[0x0][0x188] ;  /* 0x00006200ff1a7624 */ /* 0x000fe200078e00ff */
[----:B------:R-:W-:Y:S01]  /*1720*/  LEA R74, P0, R32, c[0x0][0x168], 0x1 ;  /* 0x00005a00204a7a11 */ /* 0x000fe200078008ff */
[----:B------:R-:W-:Y:S01]  /*1730*/  IMAD R24, R2, c[0x0][0x188], RZ ;  /* 0x0000620002187a24 */ /* 0x000fe200078e02ff */
[----:B------:R-:W-:Y:S01]  /*1740*/  LEA R62, P1, R33, c[0x0][0x168], 0x1 ;  /* 0x00005a00213e7a11 */ /* 0x000fe200078208ff */
[----:B------:R-:W-:Y:S01]  /*1750*/  IMAD R47, R47, c[0x0][0x184], RZ ;  /* 0x000061002f2f7a24 */ /* 0x000fe200078e02ff */
[----:B------:R-:W-:Y:S01]  /*1760*/  LEA R66, P3, R35, c[0x0][0x168], 0x1 ;  /* 0x00005a0023427a11 */ /* 0x000fe200078608ff */
[----:B------:R-:W-:Y:S01]  /*1770*/  CS2R R36, SRZ ;  /* 0x0000000000247805 */ /* 0x000fe2000001ff00 */
[----:B------:R-:W-:Y:S01]  /*1780*/  LEA R70, P4, R40, c[0x0][0x168], 0x1 ;  /* 0x00005a0028467a11 */ /* 0x000fe200078808ff */
[----:B------:R-:W-:Y:S01]  /*1790*/  CS2R R38, SRZ ;  /* 0x0000000000267805 */ /* 0x000fe2000001ff00 */
[----:B------:R-:W-:Y:S01]  /*17a0*/  LEA R52, P2, R47, c[0x0][0x160], 0x1 ;  /* 0x000058002f347a11 */ /* 0x000fe200078408ff */
[----:B------:R-:W-:Y:S01]  /*17b0*/  IMAD.SHL.U32 R25, R25, 0x40, RZ ;  /* 0x0000004019197824 */ /* 0x000fe200078e00ff */
[----:B------:R-:W-:Y:S01]  /*17c0*/  LOP3.LUT R8, R2, 0x4, RZ, 0xfc, !PT ;  /* 0x0000000402087812 */ /* 0x000fe200078efcff */
[----:B------:R-:W-:Y:S01]  /*17d0*/  IMAD.SHL.U32 R26, R26, 0x40, RZ ;  /* 0x000000401a1a7824 */ /* 0x000fe200078e00ff */
[----:B------:R-:W-:Y:S01]  /*17e0*/  LEA.HI.X.SX32 R53, R47, c[0x0][0x164], 0x1, P2 ;  /* 0x000059002f357a11 */ /* 0x000fe200010f0eff */
[----:B------:R-:W-:Y:S01]  /*17f0*/  IMAD R27, R11, c[0x0][0x18c], RZ ;  /* 0x000063000b1b7a24 */ /* 0x000fe200078e02ff */
[----:B------:R-:W-:Y:S01]  /*1800*/  LEA R72, P2, R34, c[0x0][0x168], 0x1 ;  /* 0x00005a0022487a11 */ /* 0x000fe200078408ff */
[----:B------:R-:W-:Y:S01]  /*1810*/  IMAD R48, R23, c[0x0][0x188], RZ ;  /* 0x0000620017307a24 */ /* 0x000fe200078e02ff */
[C---:B------:R-:W-:Y:S01]  /*1820*/  LOP3.LUT R9, R2.reuse, 0x8, RZ, 0xfc, !PT ;  /* 0x0000000802097812 */ /* 0x040fe200078efcff */
        /* <DEDUP_REMOVED lines=9> */
[----:B------:R-:W-:Y:S01]  /*18c0*/  LOP3.LUT R18, R2, 0x28, RZ, 0xfc, !PT ;  /* 0x0000002802127812 */ /* 0x000fe200078efcff */
[----:B------:R-:W-:Y:S01]  /*18d0*/  IMAD R90, R14, c[0x0][0x188], RZ ;  /* 0x000062000e5a7a24 */ /* 0x000fe200078e02ff */
[----:B------:R-:W-:Y:S01]  /*18e0*/  LOP3.LUT R20, R2, 0x30, RZ, 0xfc, !PT ;  /* 0x0000003002147812 */ /* 0x000fe200078efcff */
[----:B------:R-:W-:Y:S01]  /*18f0*/  IMAD R88, R16, c[0x0][0x188], RZ ;  /* 0x0000620010587a24 */ /* 0x000fe200078e02ff */
[----:B------:R-:W-:Y:S01]  /*1900*/  LOP3.LUT R22, R2, 0x38, RZ, 0xfc, !PT ;  /* 0x0000003802167812 */ /* 0x000fe200078efcff */
[----:B------:R-:W-:Y:S01]  /*1910*/  IMAD R86, R18, c[0x0][0x188], RZ ;  /* 0x0000620012567a24 */ /* 0x000fe200078e02ff */
[----:B------:R-:W-:Y:S01]  /*1920*/  LEA.HI.X.SX32 R79, R30, c[0x0][0x16c], 0x1, P5 ;  /* 0x00005b001e4f7a11 */ /* 0x000fe200028f0eff */
        /* <DEDUP_REMOVED lines=11> */
[----:B------:R-:W-:-:S02]  /*19e0*/  LEA.HI.X.SX32 R71, R40, c[0x0][0x16c], 0x1, P4 ;  /* 0x00005b0028477a11 */ /* 0x000fc400020f0eff */
[----:B------:R-:W-:Y:S02]  /*19f0*/  LEA R68, P5, R41, c[0x0][0x168], 0x1 ;  /* 0x00005a0029447a11 */ /* 0x000fe400078a08ff */
[----:B------:R-:W-:Y:S02]  /*1a00*/  LEA R112, P6, R42, c[0x0][0x168], 0x1 ;  /* 0x00005a002a707a11 */ /* 0x000fe400078c08ff */
[----:B------:R-:W-:Y:S02]  /*1a10*/  LEA R111, P0, R43, c[0x0][0x168], 0x1 ;  /* 0x00005a002b6f7a11 */ /* 0x000fe400078008ff */
[----:B------:R-:W-:Y:S02]  /*1a20*/  LEA R105, P1, R44, c[0x0][0x168], 0x1 ;  /* 0x00005a002c697a11 */ /* 0x000fe400078208ff */
[----:B------:R-:W-:Y:S02]  /*1a30*/  LEA R58, P2, R46, c[0x0][0x168], 0x1 ;  /* 0x00005a002e3a7a11 */ /* 0x000fe400078408ff */
[----:B------:R-:W-:-:S02]  /*1a40*/  LEA R65, P3, R45, c[0x0][0x168], 0x1 ;  /* 0x00005a002d417a11 */ /* 0x000fc400078608ff */
[----:B------:R-:W-:Y:S02]  /*1a50*/  LEA R59, P4, R50, c[0x0][0x168], 0x1 ;  /* 0x00005a00323b7a11 */ /* 0x000fe400078808ff */
[C---:B------:R-:W-:Y:S02]  /*1a60*/  LOP3.LUT R96, R49.reuse, 0x10, RZ, 0x3c, !PT ;  /* 0x0000001031607812 */ /* 0x040fe400078e3cff */
[C---:B------:R-:W-:Y:S02]  /*1a70*/  LOP3.LUT R97, R49.reuse, 0x20, RZ, 0x3c, !PT ;  /* 0x0000002031617812 */ /* 0x040fe400078e3cff */
[C---:B------:R-:W-:Y:S02]  /*1a80*/  LOP3.LUT R98, R49.reuse, 0x30, RZ, 0x3c, !PT ;  /* 0x0000003031627812 */ /* 0x040fe400078e3cff */
[C---:B------:R-:W-:Y:S02]  /*1a90*/  LOP3.LUT R99, R49.reuse, 0x40, RZ, 0x3c, !PT ;  /* 0x0000004031637812 */ /* 0x040fe400078e3cff */
[----:B------:R-:W-:-:S02]  /*1aa0*/  LOP3.LUT R100, R49, 0x50, RZ, 0x3c, !PT ;  /* 0x0000005031647812 */ /* 0x000fc400078e3cff */
[C---:B------:R-:W-:Y:S02]  /*1ab0*/  LOP3.LUT R101, R49.reuse, 0x60, RZ, 0x3c, !PT ;  /* 0x0000006031657812 */ /* 0x040fe400078e3cff */
[----:B------:R-:W-:Y:S02]  /*1ac0*/  LOP3.LUT R102, R49, 0x70, RZ, 0x3c, !PT ;  /* 0x0000007031667812 */ /* 0x000fe400078e3cff */
[----:B------:R-:W-:Y:S02]  /*1ad0*/  LOP3.LUT R103, R6, 0x40, RZ, 0x3c, !PT ;  /* 0x0000004006677812 */ /* 0x000fe400078e3cff */
[----:B------:R-:W-:Y:S02]  /*1ae0*/  LEA.HI.X.SX32 R69, R41, c[0x0][0x16c], 0x1, P5 ;  /* 0x00005b0029457a11 */ /* 0x000fe400028f0eff */
[----:B------:R-:W-:Y:S02]  /*1af0*/  LEA.HI.X.SX32 R109, R42, c[0x0][0x16c], 0x1, P6 ;  /* 0x00005b002a6d7a11 */ /* 0x000fe400030f0eff */
[----:B------:R-:W-:-:S02]  /*1b00*/  LEA.HI.X.SX32 R110, R43, c[0x0][0x16c], 0x1, P0 ;  /* 0x00005b002b6e7a11 */ /* 0x000fc400000f0eff */
[----:B------:R-:W-:Y:S02]  /*1b10*/  LEA.HI.X.SX32 R108, R44, c[0x0][0x16c], 0x1, P1 ;  /* 0x00005b002c6c7a11 */ /* 0x000fe400008f0eff */
[----:B------:R-:W-:Y:S02]  /*1b20*/  LEA.HI.X.SX32 R60, R46, c[0x0][0x16c], 0x1, P2 ;  /* 0x00005b002e3c7a11 */ /* 0x000fe400010f0eff */
[----:B------:R-:W-:Y:S02]  /*1b30*/  LEA.HI.X.SX32 R64, R45, c[0x0][0x16c], 0x1, P3 ;  /* 0x00005b002d407a11 */ /* 0x000fe400018f0eff */
[----:B------:R-:W-:Y:S02]  /*1b40*/  LEA.HI.X.SX32 R61, R50, c[0x0][0x16c], 0x1, P4 ;  /* 0x00005b00323d7a11 */ /* 0x000fe400020f0eff */
.L_x_1:
[----:B------:R-:W-:Y:S01]  /*1b50*/  ISETP.GE.AND P0, PT, R2, UR4, PT ;  /* 0x0000000402007c0c */ /* 0x000fe2000bf06270 */
[----:B------:R-:W-:Y:S01]  /*1b60*/  IMAD.WIDE R28, R24, 0x2, R52 ;  /* 0x00000002181c7825 */ /* 0x000fe200078e0234 */
[----:B------:R-:W-:Y:S02]  /*1b70*/  PRMT R118, RZ, 0x7610, R118 ;  /* 0x00007610ff767816 */ /* 0x000fe40000000076 */
[----:B------:R-:W-:-:S09]  /*1b80*/  ISETP.GE.AND P1, PT, R9, UR4, PT ;  /* 0x0000000409007c0c */ /* 0x000fd2000bf26270 */
[----:B------:R0:W2:Y:S01]  /*1b90*/  @!P0 LDG.E.U16 R118, [R28.64] ;  /* 0x000000061c768981 */ /* 0x0000a2000c1e1500 */
[----:B------:R-:W-:Y:S02]  /*1ba0*/  ISETP.GE.AND P0, PT, R12, UR4, PT ;  /* 0x000000040c007c0c */ /* 0x000fe4000bf06270 */
[----:B------:R-:W-:Y:S02]  /*1bb0*/  PRMT R116, RZ, 0x7610, R116 ;  /* 0x00007610ff747816 */ /* 0x000fe40000000074 */
[----:B------:R-:W-:Y:S01]  /*1bc0*/  PRMT R115, RZ, 0x7610, R115 ;  /* 0x00007610ff737816 */ /* 0x000fe20000000073 */
[----:B0-----:R-:W-:-:S05]  /*1bd0*/  IMAD.WIDE R28, R94, 0x2, R52 ;  /* 0x000000025e1c7825 */ /* 0x001fca00078e0234 */
[----:B------:R0:W3:Y:S01]  /*1be0*/  @!P1 LDG.E.U16 R116, [R28.64] ;  /* 0x000000061c749981 */ /* 0x0000e2000c1e1500 */
[----:B------:R-:W-:Y:S02]  /*1bf0*/  ISETP.GE.AND P1, PT, R10, UR4, PT ;  /* 0x000000040a007c0c */ /* 0x000fe4000bf26270 */
[----:B------:R-:W-:Y:S01]  /*1c00*/  ISETP.GE.AND P2, PT, R13, UR4, PT ;  /* 0x000000040d007c0c */ /* 0x000fe2000bf46270 */
[----:B0-----:R-:W-:Y:S01]  /*1c10*/  IMAD.WIDE R28, R92, 0x2, R52 ;  /* 0x000000025c1c7825 */ /* 0x001fe200078e0234 */
[----:B------:R-:W-:-:S04]  /*1c20*/  ISETP.GE.AND P3, PT, R14, UR4, PT ;  /* 0x000000040e007c0c */ /* 0x000fc8000bf66270 */
[----:B------:R0:W4:Y:S01]  /*1c30*/  @!P0 LDG.E.U16 R115, [R28.64] ;  /* 0x000000061c738981 */ /* 0x000122000c1e1500 */
[----:B------:R-:W-:Y:S01]  /*1c40*/  ISETP.GE.AND P0, PT, R8, UR4, PT ;  /* 0x0000000408007c0c */ /* 0x000fe2000bf06270 */
[----:B------:R-:W-:Y:S01]  /*1c50*/  IMAD.WIDE R32, R95, 0x2, R52 ;  /* 0x000000025f207825 */ /* 0x000fe200078e0234 */
[----:B------:R-:W-:Y:S02]  /*1c60*/  PRMT R30, RZ, 0x7610, R30 ;  /* 0x00007610ff1e7816 */ /* 0x000fe4000000001e */
[----:B------:R-:W-:Y:S01]  /*1c70*/  PRMT R31, RZ, 0x7610, R31 ;  /* 0x00007610ff1f7816 */ /* 0x000fe2000000001f */
[----:B------:R-:W-:Y:S01]  /*1c80*/  IMAD.WIDE R34, R93, 0x2, R52 ;  /* 0x000000025d227825 */ /* 0x000fe200078e0234 */
[----:B0-----:R-:W-:-:S03]  /*1c90*/  PRMT R28, RZ, 0x7610, R28 ;  /* 0x00007610ff1c7816 */ /* 0x001fc6000000001c */
[----:B------:R-:W-:Y:S01]  /*1ca0*/  IMAD.WIDE R40, R91, 0x2, R52 ;  /* 0x000000025b287825 */ /* 0x000fe200078e0234 */
[----:B------:R-:W-:-:S03]  /*1cb0*/  PRMT R29, RZ, 0x7610, R29 ;  /* 0x00007610ff1d7816 */ /* 0x000fc6000000001d */
[----:B------:R-:W-:Y:S01]  /*1cc0*/  IMAD.WIDE R42, R90, 0x2, R52 ;  /* 0x000000025a2a7825 */ /* 0x000fe200078e0234 */
[----:B------:R0:W5:Y:S01]  /*1cd0*/  @!P0 LDG.E.U16 R28, [R32.64] ;  /* 0x00000006201c8981 */ /* 0x000162000c1e1500 */
[----:B------:R-:W-:-:S03]  /*1ce0*/  ISETP.GE.AND P0, PT, R15, UR4, PT ;  /* 0x000000040f007c0c */ /* 0x000fc6000bf06270 */
[----:B------:R1:W3:Y:S01]  /*1cf0*/  @!P1 LDG.E.U16 R29, [R34.64] ;  /* 0x00000006221d9981 */ /* 0x0002e2000c1e1500 */
[----:B------:R-:W-:-:S03]  /*1d00*/  ISETP.GE.AND P1, PT, R16, UR4, PT ;  /* 0x0000000410007c0c */ /* 0x000fc6000bf26270 */
[----:B------:R1:W4:Y:S01]  /*1d10*/  @!P2 LDG.E.U16 R30, [R40.64] ;  /* 0x00000006281ea981 */ /* 0x000322000c1e1500 */
[----:B------:R-:W-:-:S03]  /*1d20*/  ISETP.GE.AND P2, PT, R17, UR4, PT ;  /* 0x0000000411007c0c */ /* 0x000fc6000bf46270 */
[----:B------:R1:W5:Y:S01]  /*1d30*/  @!P3 LDG.E.U16 R31, [R42.64] ;  /* 0x000000062a1fb981 */ /* 0x000362000c1e1500 */
[----:B------:R-:W-:Y:S01]  /*1d40*/  ISETP.GE.AND P3, PT, R18, UR4, PT ;  /* 0x0000000412007c0c */ /* 0x000fe2000bf66270 */
[----:B------:R-:W-:Y:S01]  /*1d50*/  IMAD.WIDE R44, R88, 0x2, R52 ;  /* 0x00000002582c7825 */ /* 0x000fe200078e0234 */
[----:B0-----:R-:W-:Y:S02]  /*1d60*/  PRMT R32, RZ, 0x7610, R32 ;  /* 0x00007610ff207816 */ /* 0x001fe40000000020 */
[----:B------:R-:W-:Y:S01]  /*1d70*/  PRMT R33, RZ, 0x7610, R33 ;  /* 0x00007610ff217816 */ /* 0x000fe20000000021 */
[----:B------:R-:W-:Y:S01]  /*1d80*/  IMAD.WIDE R46, R87, 0x2, R52 ;  /* 0x00000002572e7825 */ /* 0x000fe200078e0234 */
[----:B-1----:R-:W-:Y:S02]  /*1d90*/  PRMT R34, RZ, 0x7610, R34 ;  /* 0x00007610ff227816 */ /* 0x002fe40000000022 */
[----:B------:R-:W-:Y:S01]  /*1da0*/  PRMT R35, RZ, 0x7610, R35 ;  /* 0x00007610ff237816 */ /* 0x000fe20000000023 */
[--C-:B------:R-:W-:Y:S01]  /*1db0*/  IMAD.WIDE R42, R89, 0x2, R52.reuse ;  /* 0x00000002592a7825 */ /* 0x100fe200078e0234 */
[----:B------:R-:W-:Y:S01]  /*1dc0*/  ISETP.GE.AND P4, PT, R19, UR4, PT ;  /* 0x0000000413007c0c */ /* 0x000fe2000bf86270 */
[----:B------:R0:W5:Y:S02]  /*1dd0*/  @!P1 LDG.E.U16 R33, [R44.64] ;  /* 0x000000062c219981 */ /* 0x000164000c1e1500 */
[--C-:B------:R-:W-:Y:S01]  /*1de0*/  IMAD.WIDE R50, R86, 0x2, R52.reuse ;  /* 0x0000000256327825 */ /* 0x100fe200078e0234 */
[----:B------:R-:W-:Y:S01]  /*1df0*/  ISETP.GE.AND P1, PT, R21, UR4, PT ;  /* 0x0000000415007c0c */ /* 0x000fe2000bf26270 */
[----:B------:R1:W5:Y:S01]  /*1e00*/  @!P0 LDG.E.U16 R32, [R42.64] ;  /* 0x000000062a208981 */ /* 0x000362000c1e1500 */
[----:B------:R-:W-:Y:S01]  /*1e10*/  ISETP.GE.AND P0, PT, R20, UR4, PT ;  /* 0x0000000414007c0c */ /* 0x000fe2000bf06270 */
[----:B------:R-:W-:Y:S01]  /*1e20*/  IMAD.WIDE R54, R85, 0x2, R52 ;  /* 0x0000000255367825 */ /* 0x000fe200078e0234 */
[----:B------:R-:W-:Y:S01]  /*1e30*/  PRMT R40, RZ, 0x7610, R40 ;  /* 0x00007610ff287816 */ /* 0x000fe20000000028 */
[----:B------:R0:W5:Y:S01]  /*1e40*/  @!P2 LDG.E.U16 R34, [R46.64] ;  /* 0x000000062e22a981 */ /* 0x000162000c1e1500 */
[----:B------:R-:W-:-:S03]  /*1e50*/  ISETP.GE.AND P2, PT, R22, UR4, PT ;  /* 0x0000000416007c0c */ /* 0x000fc6000bf46270 */
[----:B------:R0:W5:Y:S01]  /*1e60*/  @!P3 LDG.E.U16 R35, [R50.64] ;  /* 0x000000063223b981 */ /* 0x000162000c1e1500 */
[----:B------:R-:W-:Y:S01]  /*1e70*/  ISETP.GE.AND P3, PT, R23, UR4, PT ;  /* 0x0000000417007c0c */ /* 0x000fe2000bf66270 */
[----:B------:R-:W-:Y:S01]  /*1e80*/  IMAD.WIDE R56, R48, 0x2, R52 ;  /* 0x0000000230387825 */ /* 0x000fe200078e0234 */
[----:B------:R-:W-:Y:S01]  /*1e90*/  PRMT R41, RZ, 0x7610, R41 ;  /* 0x00007610ff297816 */ /* 0x000fe20000000029 */
[----:B------:R0:W5:Y:S01]  /*1ea0*/  @!P4 LDG.E.U16 R40, [R54.64] ;  /* 0x000000063628c981 */ /* 0x000162000c1e1500 */
[----:B-1----:R-:W-:Y:S01]  /*1eb0*/  PRMT R42, RZ, 0x7610, R42 ;  /* 0x00007610ff2a7816 */ /* 0x002fe2000000002a */
[----:B0-----:R-:W-:Y:S01]  /*1ec0*/  IMAD.WIDE R46, R84, 0x2, R52 ;  /* 0x00000002542e7825 */ /* 0x001fe200078e0234 */
[----:B------:R-:W-:Y:S02]  /*1ed0*/  PRMT R43, RZ, 0x7610, R43 ;  /* 0x00007610ff2b7816 */ /* 0x000fe4000000002b */
[----:B------:R-:W-:Y:S01]  /*1ee0*/  PRMT R44, RZ, 0x7610, R44 ;  /* 0x00007610ff2c7816 */ /* 0x000fe2000000002c */
[--C-:B------:R-:W-:Y:S01]  /*1ef0*/  IMAD.WIDE R50, R83, 0x2, R52.reuse ;  /* 0x0000000253327825 */ /* 0x100fe200078e0234 */
[----:B------:R0:W5:Y:S03]  /*1f00*/  @!P0 LDG.E.U16 R41, [R46.64] ;  /* 0x000000062e298981 */ /* 0x000166000c1e1500 */
[----:B------:R-:W-:Y:S01]  /*1f10*/  IMAD.WIDE R54, R82, 0x2, R52 ;  /* 0x0000000252367825 */ /* 0x000fe200078e0234 */
[----:B------:R1:W5:Y:S04]  /*1f20*/  @!P1 LDG.E.U16 R42, [R50.64] ;  /* 0x00000006322a9981 */ /* 0x000368000c1e1500 */
[----:B------:R0:W5:Y:S04]  /*1f30*/  @!P2 LDG.E.U16 R43, [R54.64] ;  /* 0x00000006362ba981 */ /* 0x000168000c1e1500 */
[----:B------:R1:W5:Y:S04]  /*1f40*/  @!P3 LDG.E.U16 R44, [R56.64] ;  /* 0x00000006382cb981 */ /* 0x000368000c1e1500 */
[----:B------:R-:W-:Y:S01]  /*1f50*/  BAR.SYNC.DEFER_BLOCKING 0x0 ;  /* 0x0000000000007b1d */ /* 0x000fe20000010000 */
[----:B------:R-:W-:Y:S01]  /*1f60*/  ISETP.GE.AND P0, PT, R11, UR4, PT ;  /* 0x000000040b007c0c */ /* 0x000fe2000bf06270 */
[----:B0-----:R-:W-:-:S02]  /*1f70*/  IMAD.MOV.U32 R54, RZ, RZ, R59 ;  /* 0x000000ffff367224 */ /* 0x001fc400078e003b */
[----:B------:R-:W-:Y:S01]  /*1f80*/  IMAD.MOV.U32 R55, RZ, RZ, R61 ;  /* 0x000000ffff377224 */ /* 0x000fe200078e003d */
[----:B------:R-:W-:Y:S01]  /*1f90*/  PRMT R45, RZ, 0x7610, R45 ;  /* 0x00007610ff2d7816 */ /* 0x000fe2000000002d */
[----:B-1----:R-:W-:Y:S02]  /*1fa0*/  IMAD.MOV.U32 R50, RZ, RZ, R58 ;  /* 0x000000ffff327224 */ /* 0x002fe400078e003a */
[----:B------:R-:W-:Y:S02]  /*1fb0*/  IMAD.MOV.U32 R51, RZ, RZ, R60 ;  /* 0x000000ffff337224 */ /* 0x000fe400078e003c */
[----:B------:R-:W-:Y:S02]  /*1fc0*/  IMAD.MOV.U32 R56, RZ, RZ, R65 ;  /* 0x000000ffff387224 */ /* 0x000fe400078e0041 */
[----:B------:R-:W-:Y:S02]  /*1fd0*/  IMAD.MOV.U32 R57, RZ, RZ, R64 ;  /* 0x000000ffff397224 */ /* 0x000fe400078e0040 */
[----:B------:R-:W-:Y:S01]  /*1fe0*/  IMAD.WIDE R58, R27, 0x2, R54 ;  /* 0x000000021b3a7825 */ /* 0x000fe200078e0236 */
[----:B------:R-:W-:-:S02]  /*1ff0*/  PRMT R46, RZ, 0x7610, R46 ;  /* 0x00007610ff2e7816 */ /* 0x000fc4000000002e */
[----:B------:R-:W-:Y:S01]  /*2000*/  PRMT R47, RZ, 0x7610, R47 ;  /* 0x00007610ff2f7816 */ /* 0x000fe2000000002f */
[----:B------:R-:W-:-:S04]  /*2010*/  IMAD.WIDE R60, R27, 0x2, R56 ;  /* 0x000000021b3c7825 */ /* 0x000fc800078e0238 */
[----:B------:R-:W-:Y:S01]  /*2020*/  IMAD.WIDE R64, R27, 0x2, R50 ;  /* 0x000000021b407825 */ /* 0x000fe200078e0232 */
[----:B------:R0:W5:Y:S04]  /*2030*/  @!P0 LDG.E.U16 R45, [R58.64] ;  /* 0x000000063a2d8981 */ /* 0x000168000c1e1500 */
[----:B------:R1:W5:Y:S04]  /*2040*/  @!P0 LDG.E.U16 R46, [R60.64] ;  /* 0x000000063c2e8981 */ /* 0x000368000c1e1500 */
[----:B------:R1:W5:Y:S01]  /*2050*/  @!P0 LDG.E.U16 R47, [R64.64] ;  /* 0x00000006402f8981 */ /* 0x000362000c1e1500 */
[----:B0-----:R-:W-:-:S02]  /*2060*/  IMAD.MOV.U32 R58, RZ, RZ, R105 ;  /* 0x000000ffff3a7224 */ /* 0x001fc400078e0069 */
[----:B------:R-:W-:Y:S01]  /*2070*/  IMAD.MOV.U32 R59, RZ, RZ, R108 ;  /* 0x000000ffff3b7224 */ /* 0x000fe200078e006c */
[----:B------:R-:W-:-:S03]  /*2080*/  PRMT R105, RZ, 0x7610, R105 ;  /* 0x00007610ff697816 */ /* 0x000fc60000000069 */
[----:B-1----:R-:W-:Y:S01]  /*2090*/  IMAD.WIDE R60, R27, 0x2, R58 ;  /* 0x000000021b3c7825 */ /* 0x002fe200078e023a */
[----:B------:R-:W-:-:S03]  /*20a0*/  PRMT R108, RZ, 0x7610, R108 ;  /* 0x00007610ff6c7816 */ /* 0x000fc6000000006c */
[----:B------:R-:W-:Y:S01]  /*20b0*/  IMAD.MOV.U32 R64, RZ, RZ, R111 ;  /* 0x000000ffff407224 */ /* 0x000fe200078e006f */
[----:B------:R0:W5:Y:S01]  /*20c0*/  @!P0 LDG.E.U16 R105, [R60.64] ;  /* 0x000000063c698981 */ /* 0x000162000c1e1500 */
[----:B------:R-:W-:-:S04]  /*20d0*/  IMAD.MOV.U32 R65, RZ, RZ, R110 ;  /* 0x000000ffff417224 */ /* 0x000fc800078e006e */
[----:B------:R-:W-:-:S04]  /*20e0*/  IMAD.WIDE R110, R27, 0x2, R64 ;  /* 0x000000021b6e7825 */ /* 0x000fc800078e0240 */
[----:B0-----:R-:W-:Y:S01]  /*20f0*/  IMAD.MOV.U32 R60, RZ, RZ, R112 ;  /* 0x000000ffff3c7224 */ /* 0x001fe200078e0070 */
[----:B------:R0:W5:Y:S01]  /*2100*/  @!P0 LDG.E.U16 R108, [R110.64] ;  /* 0x000000066e6c8981 */ /* 0x000162000c1e1500 */
[--C-:B------:R-:W-:Y:S01]  /*2110*/  IMAD.MOV.U32 R61, RZ, RZ, R109.reuse ;  /* 0x000000ffff3d7224 */ /* 0x100fe200078e006d */
[----:B------:R-:W-:Y:S01]  /*2120*/  PRMT R109, RZ, 0x7610, R109 ;  /* 0x00007610ff6d7816 */ /* 0x000fe2000000006d */
[----:B------:R-:W-:-:S04]  /*2130*/  IMAD.WIDE R112, R27, 0x2, R68 ;  /* 0x000000021b707825 */ /* 0x000fc800078e0244 */
[----:B0-----:R-:W-:-:S05]  /*2140*/  IMAD.WIDE R110, R27, 0x2, R60 ;  /* 0x000000021b6e7825 */ /* 0x001fca00078e023c */
[----:B------:R0:W5:Y:S02]  /*2150*/  @!P0 LDG.E.U16 R109, [R110.64] ;  /* 0x000000066e6d8981 */ /* 0x000164000c1e1500 */
[----:B0-----:R-:W-:Y:S02]  /*2160*/  PRMT R110, RZ, 0x7610, R110 ;  /* 0x00007610ff6e7816 */ /* 0x001fe4000000006e */
[----:B------:R-:W-:-:S04]  /*2170*/  PRMT R111, RZ, 0x7610, R111 ;  /* 0x00007610ff6f7816 */ /* 0x000fc8000000006f */
[----:B------:R0:W5:Y:S01]  /*2180*/  @!P0 LDG.E.U16 R110, [R112.64] ;  /* 0x00000006706e8981 */ /* 0x000162000c1e1500 */
[----:B------:R-:W-:-:S04]  /*2190*/  IMAD.WIDE R120, R27, 0x2, R66 ;  /* 0x000000021b787825 */ /* 0x000fc800078e0242 */
[----:B0-----:R-:W-:-:S05]  /*21a0*/  IMAD.WIDE R112, R27, 0x2, R70 ;  /* 0x000000021b707825 */ /* 0x001fca00078e0246 */
[----:B------:R0:W5:Y:S02]  /*21b0*/  @!P0 LDG.E.U16 R111, [R112.64] ;  /* 0x00000006706f8981 */ /* 0x000164000c1e1500 */
[----:B0-----:R-:W-:Y:S02]  /*21c0*/  PRMT R112, RZ, 0x7610, R112 ;  /* 0x00007610ff707816 */ /* 0x001fe40000000070 */
[----:B------:R-:W-:-:S04]  /*21d0*/  PRMT R113, RZ, 0x7610, R113 ;  /* 0x00007610ff717816 */ /* 0x000fc80000000071 */
[----:B------:R0:W5:Y:S01]  /*21e0*/  @!P0 LDG.E.U16 R112, [R120.64] ;  /* 0x0000000678708981 */ /* 0x000162000c1e1500 */
[----:B------:R-:W-:Y:S01]  /*21f0*/  PRMT R114, RZ, 0x7610, R114 ;  /* 0x00007610ff727816 */ /* 0x000fe20000000072 */
[----:B0-----:R-:W-:-:S05]  /*2200*/  IMAD.WIDE R120, R27, 0x2, R72 ;  /* 0x000000021b787825 */ /* 0x001fca00078e0248 */
[----:B------:R0:W5:Y:S01]  /*2210*/  @!P0 LDG.E.U16 R113, [R120.64] ;  /* 0x0000000678718981 */ /* 0x000162000c1e1500 */
[----:B------:R-:W-:Y:S01]  /*2220*/  PRMT R117, RZ, 0x7610, R117 ;  /* 0x00007610ff757816 */ /* 0x000fe20000000075 */
[----:B0-----:R-:W-:-:S05]  /*2230*/  IMAD.WIDE R120, R27, 0x2, R62 ;  /* 0x000000021b787825 */ /* 0x001fca00078e023e */
[----:B------:R0:W5:Y:S01]  /*2240*/  @!P0 LDG.E.U16 R114, [R120.64] ;  /* 0x0000000678728981 */ /* 0x000162000c1e1500 */
[----:B------:R-:W-:Y:S01]  /*2250*/  PRMT R119, RZ, 0x7610, R119 ;  /* 0x00007610ff777816 */ /* 0x000fe20000000077 */
[----:B0-----:R-:W-:-:S05]  /*2260*/  IMAD.WIDE R120, R27, 0x2, R74 ;  /* 0x000000021b787825 */ /* 0x001fca00078e024a */
[----:B------:R0:W5:Y:S01]  /*2270*/  @!P0 LDG.E.U16 R117, [R120.64] ;  /* 0x0000000678758981 */ /* 0x000162000c1e1500 */
[----:B------:R-:W-:Y:S01]  /*2280*/  LOP3.LUT R107, R107, R106, RZ, 0x3c, !PT ;  /* 0x0000006a6b6b7212 */ /* 0x000fe200078e3cff */
[----:B0-----:R-:W-:-:S03]  /*2290*/  IMAD.WIDE R120, R27, 0x2, R76 ;  /* 0x000000021b787825 */ /* 0x001fc600078e024c */
[C---:B------:R-:W-:Y:S02]  /*22a0*/  LOP3.LUT R106, R107.reuse, R106, RZ, 0x3c, !PT ;  /* 0x0000006a6b6a7212 */ /* 0x040fe400078e3cff */
[----:B------:R0:W5:Y:S01]  /*22b0*/  @!P0 LDG.E.U16 R119, [R120.64] ;  /* 0x0000000678778981 */ /* 0x000162000c1e1500 */
[----:B------:R-:W-:Y:S02]  /*22c0*/  PRMT R122, RZ, 0x7610, R122 ;  /* 0x00007610ff7a7816 */ /* 0x000fe4000000007a */
[----:B------:R-:W-:Y:S01]  /*22d0*/  LOP3.LUT R107, R107, R106, RZ, 0x3c, !PT ;  /* 0x0000006a6b6b7212 */ /* 0x000fe200078e3cff */
[----:B0-----:R-:W-:Y:S01]  /*22e0*/  IMAD.WIDE R120, R27, 0x2, R78 ;  /* 0x000000021b787825 */ /* 0x001fe200078e024e */
[----:B--2---:R0:W-:Y:S02]  /*22f0*/  STS.U16 [R49], R118 ;  /* 0x0000007631007388 */ /* 0x0041e40000000400 */
[----:B0-----:R-:W-:-:S06]  /*2300*/  PRMT R118, RZ, 0x7610, R118 ;  /* 0x00007610ff767816 */ /* 0x001fcc0000000076 */
[----:B------:R0:W2:Y:S01]  /*2310*/  @!P0 LDG.E.U16 R118, [R120.64] ;  /* 0x0000000678768981 */ /* 0x0000a2000c1e1500 */
[----:B------:R-:W-:Y:S01]  /*2320*/  PRMT R123, RZ, 0x7610, R123 ;  /* 0x00007610ff7b7816 */ /* 0x000fe2000000007b */
[----:B0-----:R-:W-:-:S05]  /*2330*/  IMAD.WIDE R120, R27, 0x2, R80 ;  /* 0x000000021b787825 */ /* 0x001fca00078e0250 */
[----:B------:R0:W2:Y:S02]  /*2340*/  @!P0 LDG.E.U16 R122, [R120.64] ;  /* 0x00000006787a8981 */ /* 0x0000a4000c1e1500 */
[----:B0-----:R-:W-:-:S05]  /*2350*/  IMAD.WIDE R120, R27, 0x2, R106 ;  /* 0x000000021b787825 */ /* 0x001fca00078e026a */
[----:B------:R-:W2:Y:S04]  /*2360*/  @!P0 LDG.E.U16 R123, [R120.64] ;  /* 0x00000006787b8981 */ /* 0x000ea8000c1e1500 */
[----:B---3--:R-:W-:Y:S04]  /*2370*/  STS.U16 [R49+0x100], R116 ;  /* 0x0001007431007388 */ /* 0x008fe80000000400 */
[----:B----4-:R-:W-:Y:S04]  /*2380*/  STS.U16 [R49+0x200], R115 ;  /* 0x0002007331007388 */ /* 0x010fe80000000400 */
[----:B-----5:R-:W-:Y:S04]  /*2390*/  STS.U16 [R49+0x300], R31 ;  /* 0x0003001f31007388 */ /* 0x020fe80000000400 */
[----:B------:R-:W-:Y:S04]  /*23a0*/  STS.U16 [R49+0x400], R33 ;  /* 0x0004002131007388 */ /* 0x000fe80000000400 */
        /* <DEDUP_REMOVED lines=22> */
[----:B--2---:R-:W-:Y:S04]  /*2510*/  STS.U16 [R100+0xe80], R118 ;  /* 0x000e807664007388 */ /* 0x004fe80000000400 */
[----:B------:R-:W-:Y:S04]  /*2520*/  STS.U16 [R101+0xb00], R110 ;  /* 0x000b006e65007388 */ /* 0x000fe80000000400 */
[----:B------:R-:W-:Y:S04]  /*2530*/  STS.U16 [R101+0xf00], R122 ;  /* 0x000f007a65007388 */ /* 0x000fe80000000400 */
[----:B------:R-:W-:Y:S04]  /*2540*/  STS.U16 [R102+0xb80], R111 ;  /* 0x000b806f66007388 */ /* 0x000fe80000000400 */
[----:B------:R-:W-:Y:S04]  /*2550*/  STS.U16 [R102+0xf80], R123 ;  /* 0x000f807b66007388 */ /* 0x000fe80000000400 */
[----:B------:R-:W-:Y:S06]  /*2560*/  BAR.SYNC.DEFER_BLOCKING 0x0 ;  /* 0x0000000000007b1d */ /* 0x000fec0000010000 */
[----:B------:R-:W-:Y:S04]  /*2570*/  LDSM.16.MT88.4 R40, [R7] ;  /* 0x000000000728783b */ /* 0x000fe80000004200 */
[----:B------:R-:W0:Y:S04]  /*2580*/  LDSM.16.M88.4 R28, [R6+0x800] ;  /* 0x00080000061c783b */ /* 0x000e280000000200 */
[----:B------:R-:W1:Y:S04]  /*2590*/  LDSM.16.MT88.4 R32, [R7+0x200] ;  /* 0x000200000720783b */ /* 0x000e680000004200 */
[----:B------:R-:W-:Y:S01]  /*25a0*/  LDSM.16.M88.4 R44, [R103+0x800] ;  /* 0x00080000672c783b */ /* 0x000fe20000000200 */
[----:B0-----:R-:W-:Y:S03]  /*25b0*/  HMMA.16816.F32.BF16 R36, R40, R28, R36 ;  /* 0x0000001c2824723c */ /* 0x001fe60000041824 */
[----:B------:R-:W0:Y:S11]  /*25c0*/  LDSM.16.MT88.4 R40, [R7+0x400] ;  /* 0x000400000728783b */ /* 0x000e360000004200 */
[----:B------:R-:W-:Y:S10]  /*25d0*/  @!UPT UIADD3 URZ, URZ, URZ, URZ ;  /* 0x0000003f3f3ff290 */ /* 0x000ff4000fffe03f */
[----:B-1----:R-:W-:Y:S01]  /*25e0*/  HMMA.16816.F32.BF16 R32, R32, R30, R36 ;  /* 0x0000001e2020723c */ /* 0x002fe20000041824 */
[----:B------:R-:W1:Y:S01]  /*25f0*/  LDSM.16.MT88.4 R36, [R7+0x600] ;  /* 0x000600000724783b */ /* 0x000e620000004200 */
[----:B------:R-:W-:-:S04]  /*2600*/  IADD3 R104, R104, -0x1, RZ ;  /* 0xffffffff68687810 */ /* 0x000fc80007ffe0ff */
[----:B------:R-:W-:Y:S11]  /*2610*/  ISETP.NE.U32.AND P0, PT, R104, RZ, PT ;  /* 0x000000ff6800720c */ /* 0x000ff60003f05070 */
[----:B------:R-:W-:Y:S07]  /*2620*/  @!UPT UIADD3 URZ, URZ, URZ, URZ ;  /* 0x0000003f3f3ff290 */ /* 0x000fee000fffe03f */
[----:B0-----:R-:W-:Y:S01]  /*2630*/  HMMA.16816.F32.BF16 R32, R40, R44, R32 ;  /* 0x0000002c2820723c */ /* 0x001fe20000041820 */
[----:B------:R-:W-:Y:S01]  /*2640*/  IMAD.WIDE R60, R25, 0x2, R60 ;  /* 0x00000002193c7825 */ /* 0x000fe200078e023c */
[----:B------:R-:W-:-:S03]  /*2650*/  UIADD3 UR4, UR4, -0x40, URZ ;  /* 0xffffffc004047890 */ /* 0x000fc6000fffe03f */
[----:B------:R-:W-:-:S04]  /*2660*/  IMAD.WIDE R64, R25, 0x2, R64 ;  /* 0x0000000219407825 */ /* 0x000fc800078e0240 */
[----:B------:R-:W-:-:S04]  /*2670*/  IMAD.WIDE R58, R25, 0x2, R58 ;  /* 0x00000002193a7825 */ /* 0x000fc800078e023a */
[----:B------:R-:W-:-:S04]  /*2680*/  IMAD.WIDE R28, R25, 0x2, R106 ;  /* 0x00000002191c7825 */ /* 0x000fc800078e026a */
[----:B------:R-:W-:-:S04]  /*2690*/  IMAD.WIDE R50, R25, 0x2, R50 ;  /* 0x0000000219327825 */ /* 0x000fc800078e0232 */
[----:B------:R-:W-:-:S03]  /*26a0*/  IMAD.WIDE R56, R25, 0x2, R56 ;  /* 0x0000000219387825 */ /* 0x000fc600078e0238 */
[----:B-1----:R-:W-:Y:S01]  /*26b0*/  HMMA.16816.F32.BF16 R36, R36, R46, R32 ;  /* 0x0000002e2424723c */ /* 0x002fe20000041820 */
[----:B------:R-:W-:-:S04]  /*26c0*/  IMAD.WIDE R54, R25, 0x2, R54 ;  /* 0x0000000219367825 */ /* 0x000fc800078e0236 */
[----:B------:R-:W-:Y:S02]  /*26d0*/  IMAD.MOV.U32 R112, RZ, RZ, R60 ;  /* 0x000000ffff707224 */ /* 0x000fe400078e003c */
[----:B------:R-:W-:Y:S02]  /*26e0*/  IMAD.MOV.U32 R109, RZ, RZ, R61 ;  /* 0x000000ffff6d7224 */ /* 0x000fe400078e003d */
[----:B------:R-:W-:Y:S02]  /*26f0*/  IMAD.MOV.U32 R111, RZ, RZ, R64 ;  /* 0x000000ffff6f7224 */ /* 0x000fe400078e0040 */
[----:B------:R-:W-:Y:S02]  /*2700*/  IMAD.MOV.U32 R110, RZ, RZ, R65 ;  /* 0x000000ffff6e7224 */ /* 0x000fe400078e0041 */
[----:B------:R-:W-:Y:S02]  /*2710*/  IMAD.MOV.U32 R105, RZ, RZ, R58 ;  /* 0x000000ffff697224 */ /* 0x000fe400078e003a */
[----:B------:R-:W-:-:S02]  /*2720*/  IMAD.MOV.U32 R108, RZ, RZ, R59 ;  /* 0x000000ffff6c7224 */ /* 0x000fc400078e003b */
[----:B------:R-:W-:-:S04]  /*2730*/  IMAD.WIDE R80, R25, 0x2, R80 ;  /* 0x0000000219507825 */ /* 0x000fc800078e0250 */
[----:B------:R-:W-:-:S04]  /*2740*/  IMAD.WIDE R78, R25, 0x2, R78 ;  /* 0x00000002194e7825 */ /* 0x000fc800078e024e */
[----:B------:R-:W-:Y:S02]  /*2750*/  IMAD.MOV.U32 R107, RZ, RZ, R28 ;  /* 0x000000ffff6b7224 */ /* 0x000fe400078e001c */
[----:B------:R-:W-:Y:S02]  /*2760*/  IMAD.MOV.U32 R106, RZ, RZ, R29 ;  /* 0x000000ffff6a7224 */ /* 0x000fe400078e001d */
[----:B------:R-:W-:-:S04]  /*2770*/  IMAD.WIDE R76, R25, 0x2, R76 ;  /* 0x00000002194c7825 */ /* 0x000fc800078e024c */
[----:B------:R-:W-:-:S04]  /*2780*/  IMAD.WIDE R74, R25, 0x2, R74 ;  /* 0x00000002194a7825 */ /* 0x000fc800078e024a */
[----:B------:R-:W-:-:S04]  /*2790*/  IMAD.WIDE R62, R25, 0x2, R62 ;  /* 0x00000002193e7825 */ /* 0x000fc800078e023e */
[----:B------:R-:W-:-:S04]  /*27a0*/  IMAD.WIDE R72, R25, 0x2, R72 ;  /* 0x0000000219487825 */ /* 0x000fc800078e0248 */
[----:B------:R-:W-:-:S04]  /*27b0*/  IMAD.WIDE R66, R25, 0x2, R66 ;  /* 0x0000000219427825 */ /* 0x000fc800078e0242 */
[----:B------:R-:W-:-:S04]  /*27c0*/  IMAD.WIDE R70, R25, 0x2, R70 ;  /* 0x0000000219467825 */ /* 0x000fc800078e0246 */
[----:B------:R-:W-:-:S04]  /*27d0*/  IMAD.WIDE R68, R25, 0x2, R68 ;  /* 0x0000000219447825 */ /* 0x000fc800078e0244 */
[----:B------:R-:W-:Y:S02]  /*27e0*/  IMAD.MOV.U32 R58, RZ, RZ, R50 ;  /* 0x000000ffff3a7224 */ /* 0x000fe400078e0032 */
[----:B------:R-:W-:Y:S02]  /*27f0*/  IMAD.MOV.U32 R60, RZ, RZ, R51 ;  /* 0x000000ffff3c7224 */ /* 0x000fe400078e0033 */
[----:B------:R-:W-:-:S04]  /*2800*/  IMAD.WIDE R52, R26, 0x2, R52 ;  /* 0x000000021a347825 */ /* 0x000fc800078e0234 */
[----:B------:R-:W-:Y:S02]  /*2810*/  IMAD.MOV.U32 R65, RZ, RZ, R56 ;  /* 0x000000ffff417224 */ /* 0x000fe400078e0038 */
[----:B------:R-:W-:Y:S02]  /*2820*/  IMAD.MOV.U32 R64, RZ, RZ, R57 ;  /* 0x000000ffff407224 */ /* 0x000fe400078e0039 */
[----:B------:R-:W-:Y:S02]  /*2830*/  IMAD.MOV.U32 R59, RZ, RZ, R54 ;  /* 0x000000ffff3b7224 */ /* 0x000fe400078e0036 */
[----:B------:R-:W-:Y:S01]  /*2840*/  IMAD.MOV.U32 R61, RZ, RZ, R55 ;  /* 0x000000ffff3d7224 */ /* 0x000fe200078e0037 */
[----:B------:R-:W-:Y:S05]  /*2850*/  @P0 BRA `(.L_x_1) ;  /* 0xfffff2f000000947 */ /* 0x000fea000383ffff */
[----:B------:R-:W-:Y:S02]  /*2860*/  F2FP.BF16.PACK_AB R38, R39, R38 ;  /* 0x000000262726723e */ /* 0x000fe400000010ff */
[----:B------:R-:W-:Y:S02]  /*2870*/  F2FP.BF16.PACK_AB R36, R37, R36 ;  /* 0x000000242524723e */ /* 0x000fe400000010ff */
.L_x_0:
[----:B------:R-:W-:Y:S01]  /*2880*/  BAR.SYNC.DEFER_BLOCKING 0x0 ;  /* 0x0000000000007b1d */ /* 0x000fe20000010000 */
[----:B------:R-:W-:Y:S01]  /*2890*/  SHF.R.S32.HI R9, RZ, 0x3, R0 ;  /* 0x00000003ff097819 */ /* 0x000fe20000011400 */
[C---:B------:R-:W-:Y:S01]  /*28a0*/  IMAD.SHL.U32 R6, R0.reuse, 0x40, RZ ;  /* 0x0000004000067824 */ /* 0x040fe200078e00ff */
[----:B------:R-:W-:Y:S01]  /*28b0*/  LOP3.LUT R3, R3, 0x3c, RZ, 0xc0, !PT ;  /* 0x0000003c03037812 */ /* 0x000fe200078ec0ff */
[----:B------:R-:W-:Y:S01]  /*28c0*/  IMAD.SHL.U32 R8, R0, 0x8, RZ ;  /* 0x0000000800087824 */ /* 0x000fe200078e00ff */
[----:B------:R-:W-:-:S02]  /*28d0*/  SGXT R9, R9, 0x1 ;  /* 0x000000010909781a */ /* 0x000fc40000000200 */
[----:B------:R-:W-:Y:S02]  /*28e0*/  LOP3.LUT R7, R0, 0x20, RZ, 0xc0, !PT ;  /* 0x0000002000077812 */ /* 0x000fe400078ec0ff */
[----:B------:R-:W-:Y:S02]  /*28f0*/  LOP3.LUT R9, R9, 0xc0, RZ, 0xc0, !PT ;  /* 0x000000c009097812 */ /* 0x000fe400078ec0ff */
[----:B------:R-:W-:Y:S01]  /*2900*/  LOP3.LUT R6, R3, 0x40, R6, 0xf8, !PT ;  /* 0x0000004003067812 */ /* 0x000fe200078ef806 */
[----:B------:R-:W-:Y:S01]  /*2910*/  IMAD.SHL.U32 R3, R7, 0x2, RZ ;  /* 0x0000000207037824 */ /* 0x000fe200078e00ff */
[----:B------:R-:W-:Y:S02]  /*2920*/  LOP3.LUT R8, R9, 0x38, R8, 0xf8, !PT ;  /* 0x0000003809087812 */ /* 0x000fe400078ef808 */
[----:B------:R-:W-:Y:S01]  /*2930*/  LEA.HI R7, R7, R6, RZ, 0x1c ;  /* 0x0000000607077211 */ /* 0x000fe200078fe0ff */
[----:B------:R-:W-:Y:S01]  /*2940*/  IMAD R6, R4, c[0x0][0x194], RZ ;  /* 0x0000650004067a24 */ /* 0x000fe200078e02ff */
[----:B------:R-:W-:-:S02]  /*2950*/  LOP3.LUT R11, R8, R3, RZ, 0x3c, !PT ;  /* 0x00000003080b7212 */ /* 0x000fc400078e3cff */
[----:B------:R-:W-:Y:S02]  /*2960*/  PRMT R12, R36, 0x7632, R12 ;  /* 0x00007632240c7816 */ /* 0x000fe4000000000c */
[C---:B------:R-:W-:Y:S02]  /*2970*/  LOP3.LUT R3, R7.reuse, 0x4, RZ, 0x3c, !PT ;  /* 0x0000000407037812 */ /* 0x040fe400078e3cff */
[C---:B------:R-:W-:Y:S01]  /*2980*/  LOP3.LUT R8, R7.reuse, 0x40, RZ, 0x3c, !PT ;  /* 0x0000004007087812 */ /* 0x040fe200078e3cff */
[----:B------:R0:W-:Y:S01]  /*2990*/  STS.U16 [R7], R36 ;  /* 0x0000002407007388 */ /* 0x0001e20000000400 */
[----:B------:R-:W-:Y:S02]  /*29a0*/  PRMT R14, R38, 0x7632, R14 ;  /* 0x00007632260e7816 */ /* 0x000fe4000000000e */
[----:B------:R-:W-:Y:S01]  /*29b0*/  LOP3.LUT R9, R7, 0x44, RZ, 0x3c, !PT ;  /* 0x0000004407097812 */ /* 0x000fe200078e3cff */
[----:B------:R1:W-:Y:S01]  /*29c0*/  STS.U16 [R3+0x100], R12 ;  /* 0x0001000c03007388 */ /* 0x0003e20000000400 */
[----:B------:R-:W-:-:S02]  /*29d0*/  SHF.R.S32.HI R0, RZ, 0x4, R0 ;  /* 0x00000004ff007819 */ /* 0x000fc40000011400 */
[----:B------:R-:W-:Y:S01]  /*29e0*/  ISETP.GE.AND P0, PT, R4, c[0x0][0x178], PT ;  /* 0x00005e0004007a0c */ /* 0x000fe20003f06270 */
[----:B------:R2:W-:Y:S01]  /*29f0*/  STS.U16 [R8+0x80], R38 ;  /* 0x0000802608007388 */ /* 0x0005e20000000400 */
[----:B------:R-:W-:Y:S02]  /*2a00*/  SGXT R0, R0, 0x1 ;  /* 0x000000010000781a */ /* 0x000fe40000000200 */
[----:B------:R-:W-:Y:S01]  /*2a10*/  LOP3.LUT R4, R5, R2, RZ, 0xfc, !PT ;  /* 0x0000000205047212 */ /* 0x000fe200078efcff */
[----:B------:R3:W-:Y:S01]  /*2a20*/  STS.U16 [R9+0x180], R14 ;  /* 0x0001800e09007388 */ /* 0x0007e20000000400 */
[----:B------:R-:W-:Y:S02]  /*2a30*/  LOP3.LUT R11, R11, 0x104, R0, 0xf8, !PT ;  /* 0x000001040b0b7812 */ /* 0x000fe400078ef800 */
[--C-:B------:R-:W-:Y:S01]  /*2a40*/  LOP3.LUT R0, R5, 0xc, R2.reuse, 0xfe, !PT ;  /* 0x0000000c05007812 */ /* 0x100fe200078efe02 */
[----:B------:R-:W-:Y:S01]  /*2a50*/  BAR.SYNC.DEFER_BLOCKING 0x0 ;  /* 0x0000000000007b1d */ /* 0x000fe20000010000 */
[----:B------:R-:W-:Y:S01]  /*2a60*/  LOP3.LUT R10, R11, 0x4, RZ, 0x3c, !PT ;  /* 0x000000040b0a7812 */ /* 0x000fe200078e3cff */
[----:B0-----:R-:W-:Y:S01]  /*2a70*/  IMAD R7, R4, c[0x0][0x198], RZ ;  /* 0x0000660004077a24 */ /* 0x001fe200078e02ff */
[----:B-1----:R-:W-:-:S02]  /*2a80*/  LOP3.LUT R3, R5, 0x4, R2, 0xfe, !PT ;  /* 0x0000000405037812 */ /* 0x002fc400078efe02 */
[----:B------:R-:W-:Y:S02]  /*2a90*/  LOP3.LUT R5, R5, 0x8, R2, 0xfe, !PT ;  /* 0x0000000805057812 */ /* 0x000fe400078efe02 */
[----:B--2---:R-:W-:Y:S01]  /*2aa0*/  LEA R8, P1, R6, c[0x0][0x170], 0x1 ;  /* 0x00005c0006087a11 */ /* 0x004fe200078208ff */
[C---:B---3--:R-:W-:Y:S01]  /*2ab0*/  IMAD R9, R3.reuse, c[0x0][0x198], RZ ;  /* 0x0000660003097a24 */ /* 0x048fe200078e02ff */
[----:B------:R-:W-:Y:S02]  /*2ac0*/  ISETP.LT.AND P3, PT, R4, c[0x0][0x17c], !P0 ;  /* 0x00005f0004007a0c */ /* 0x000fe40004761270 */
[----:B------:R-:W-:Y:S02]  /*2ad0*/  ISETP.LT.AND P2, PT, R3, c[0x0][0x17c], !P0 ;  /* 0x00005f0003007a0c */ /* 0x000fe40004741270 */
[----:B------:R-:W-:Y:S02]  /*2ae0*/  LEA.HI.X.SX32 R12, R6, c[0x0][0x174], 0x1, P1 ;  /* 0x00005d00060c7a11 */ /* 0x000fe400008f0eff */
[----:B------:R-:W-:-:S02]  /*2af0*/  ISETP.LT.AND P1, PT, R5, c[0x0][0x17c], !P0 ;  /* 0x00005f0005007a0c */ /* 0x000fc40004721270 */
[C---:B------:R-:W-:Y:S02]  /*2b00*/  ISETP.LT.AND P0, PT, R0.reuse, c[0x0][0x17c], !P0 ;  /* 0x00005f0000007a0c */ /* 0x040fe40004701270 */
[-C--:B------:R-:W-:Y:S02]  /*2b10*/  LEA R2, P4, R7, R8.reuse, 0x1 ;  /* 0x0000000807027211 */ /* 0x080fe400078808ff */
[----:B------:R-:W-:Y:S02]  /*2b20*/  LEA R4, P6, R9, R8, 0x1 ;  /* 0x0000000809047211 */ /* 0x000fe400078c08ff */
[----:B------:R-:W-:Y:S01]  /*2b30*/  LEA.HI.X.SX32 R3, R7, R12, 0x1, P4 ;  /* 0x0000000c07037211 */ /* 0x000fe200020f0eff */
[----:B------:R0:W1:Y:S04]  /*2b40*/  LDS R13, [R11] ;  /* 0x000000000b0d7984 */ /* 0x0000680000000800 */
[----:B------:R2:W3:Y:S01]  /*2b50*/  LDS R15, [R10] ;  /* 0x000000000a0f7984 */ /* 0x0004e20000000800 */
[----:B0-----:R-:W-:-:S02]  /*2b60*/  IMAD R11, R0, c[0x0][0x198], RZ ;  /* 0x00006600000b7a24 */ /* 0x001fc400078e02ff */
[----:B--2---:R-:W-:Y:S01]  /*2b70*/  IMAD R10, R5, c[0x0][0x198], RZ ;  /* 0x00006600050a7a24 */ /* 0x004fe200078e02ff */
[----:B------:R-:W-:-:S04]  /*2b80*/  LEA.HI.X.SX32 R5, R9, R12, 0x1, P6 ;  /* 0x0000000c09057211 */ /* 0x000fc800030f0eff */
[CC--:B------:R-:W-:Y:S02]  /*2b90*/  LEA R6, P5, R10.reuse, R8.reuse, 0x1 ;  /* 0x000000080a067211 */ /* 0x0c0fe400078a08ff */
[C---:B------:R-:W-:Y:S02]  /*2ba0*/  LEA R8, P4, R11.reuse, R8, 0x1 ;  /* 0x000000080b087211 */ /* 0x040fe400078808ff */
[-C--:B------:R-:W-:Y:S02]  /*2bb0*/  LEA.HI.X.SX32 R7, R10, R12.reuse, 0x1, P5 ;  /* 0x0000000c0a077211 */ /* 0x080fe400028f0eff */
[----:B------:R-:W-:Y:S02]  /*2bc0*/  LEA.HI.X.SX32 R9, R11, R12, 0x1, P4 ;  /* 0x0000000c0b097211 */ /* 0x000fe400020f0eff */
[----:B-1----:R-:W-:Y:S01]  /*2bd0*/  PRMT R0, R13, 0x7632, R0 ;  /* 0x000076320d007816 */ /* 0x002fe20000000000 */
[----:B------:R0:W-:Y:S04]  /*2be0*/  @P3 STG.E.U16 [R2.64], R13 ;  /* 0x0000000d02003986 */ /* 0x0001e8000c101506 */
[----:B---3--:R0:W-:Y:S04]  /*2bf0*/  @P2 STG.E.U16 [R4.64], R15 ;  /* 0x0000000f04002986 */ /* 0x0081e8000c101506 */
[----:B------:R0:W-:Y:S01]  /*2c00*/  @P1 STG.E.U16 [R6.64], R0 ;  /* 0x0000000006001986 */ /* 0x0001e2000c101506 */
[----:B------:R-:W-:Y:S05]  /*2c10*/  @!P0 EXIT ;  /* 0x000000000000894d */ /* 0x000fea0003800000 */
[----:B0-----:R-:W-:-:S05]  /*2c20*/  PRMT R4, R15, 0x7632, R4 ;  /* 0x000076320f047816 */ /* 0x001fca0000000004 */
[----:B------:R-:W-:Y:S01]  /*2c30*/  STG.E.U16 [R8.64], R4 ;  /* 0x0000000408007986 */ /* 0x000fe2000c101506 */
[----:B------:R-:W-:Y:S05]  /*2c40*/  EXIT ;  /* 0x000000000000794d */ /* 0x000fea0003800000 */
.L_x_2:
[----:B------:R-:W-:-:S00]  /*2c50*/  BRA `(.L_x_2) ;  /* 0xfffffff000007947 */ /* 0x000fc0000383ffff */
[----:B------:R-:W-:-:S00]  /*2c60*/  NOP ;  /* 0x0000000000007918 */ /* 0x000fc00000000000 */
        /* <DEDUP_REMOVED lines=9> */
.L_x_3:


//--------------------- .nv.shared.matmul_kernel  --------------------------
	.section	.nv.shared.matmul_kernel,"aw",@nobits
	.sectionflags	@""
	.align	16
